//
// Generated by NVIDIA NVVM Compiler
//
// Compiler Build ID: CL-36424714
// Cuda compilation tools, release 13.0, V13.0.88
// Based on NVVM 20.0.0
//

.version 9.0
.target sm_100
.address_size 64

	// .globl	executeGraph

.visible .entry executeGraph(
	.param .u64 .ptr .align 1 executeGraph_param_0,
	.param .u64 .ptr .align 1 executeGraph_param_1,
	.param .u32 executeGraph_param_2,
	.param .u64 .ptr .align 1 executeGraph_param_3,
	.param .u64 .ptr .align 1 executeGraph_param_4,
	.param .u32 executeGraph_param_5,
	.param .u64 .ptr .align 1 executeGraph_param_6,
	.param .u64 .ptr .align 1 executeGraph_param_7,
	.param .u32 executeGraph_param_8,
	.param .u64 .ptr .align 1 executeGraph_param_9,
	.param .u64 .ptr .align 1 executeGraph_param_10,
	.param .u32 executeGraph_param_11,
	.param .u64 .ptr .align 1 executeGraph_param_12,
	.param .u64 .ptr .align 1 executeGraph_param_13,
	.param .u32 executeGraph_param_14,
	.param .u64 .ptr .align 1 executeGraph_param_15,
	.param .u64 .ptr .align 1 executeGraph_param_16,
	.param .u32 executeGraph_param_17,
	.param .u64 .ptr .align 1 executeGraph_param_18
)
{
	.reg .pred 	%p<22>;
	.reg .b32 	%r<56>;
	.reg .b32 	%f<719>;
	.reg .b64 	%rd<83>;

	ld.param.u64 	%rd29, [executeGraph_param_0];
	ld.param.u64 	%rd30, [executeGraph_param_1];
	ld.param.u64 	%rd31, [executeGraph_param_3];
	ld.param.u64 	%rd28, [executeGraph_param_4];
	ld.param.u64 	%rd32, [executeGraph_param_6];
	ld.param.u64 	%rd33, [executeGraph_param_9];
	ld.param.u64 	%rd34, [executeGraph_param_15];
	ld.param.u64 	%rd35, [executeGraph_param_18];
	cvta.to.global.u64 	%rd1, %rd32;
	cvta.to.global.u64 	%rd2, %rd29;
	cvta.to.global.u64 	%rd3, %rd33;
	cvta.to.global.u64 	%rd4, %rd35;
	cvta.to.global.u64 	%rd5, %rd31;
	cvta.to.global.u64 	%rd6, %rd34;
	cvta.to.global.u64 	%rd36, %rd30;
	ld.global.u32 	%r1, [%rd36];
	setp.gt.s32 	%p1, %r1, 0;
	@%p1 bra 	$L__BB0_3;
	mov.b32 	%r50, 0;
$L__BB0_2:
	mul.wide.u32 	%rd37, %r50, 4;
	add.s64 	%rd38, %rd3, %rd37;
	ld.global.f32 	%f15, [%rd38];
	add.f32 	%f16, %f15, 0f00000000;
	add.s64 	%rd39, %rd4, %rd37;
	st.global.f32 	[%rd39], %f16;
	ld.global.f32 	%f17, [%rd38+4];
	add.f32 	%f18, %f17, 0f00000000;
	st.global.f32 	[%rd39+4], %f18;
	ld.global.f32 	%f19, [%rd38+8];
	add.f32 	%f20, %f19, 0f00000000;
	st.global.f32 	[%rd39+8], %f20;
	ld.global.f32 	%f21, [%rd38+12];
	add.f32 	%f22, %f21, 0f00000000;
	st.global.f32 	[%rd39+12], %f22;
	ld.global.f32 	%f23, [%rd38+16];
	add.f32 	%f24, %f23, 0f00000000;
	st.global.f32 	[%rd39+16], %f24;
	ld.global.f32 	%f25, [%rd38+20];
	add.f32 	%f26, %f25, 0f00000000;
	st.global.f32 	[%rd39+20], %f26;
	ld.global.f32 	%f27, [%rd38+24];
	add.f32 	%f28, %f27, 0f00000000;
	st.global.f32 	[%rd39+24], %f28;
	ld.global.f32 	%f29, [%rd38+28];
	add.f32 	%f30, %f29, 0f00000000;
	st.global.f32 	[%rd39+28], %f30;
	ld.global.f32 	%f31, [%rd38+32];
	add.f32 	%f32, %f31, 0f00000000;
	st.global.f32 	[%rd39+32], %f32;
	ld.global.f32 	%f33, [%rd38+36];
	add.f32 	%f34, %f33, 0f00000000;
	st.global.f32 	[%rd39+36], %f34;
	ld.global.f32 	%f35, [%rd38+40];
	add.f32 	%f36, %f35, 0f00000000;
	st.global.f32 	[%rd39+40], %f36;
	ld.global.f32 	%f37, [%rd38+44];
	add.f32 	%f38, %f37, 0f00000000;
	st.global.f32 	[%rd39+44], %f38;
	ld.global.f32 	%f39, [%rd38+48];
	add.f32 	%f40, %f39, 0f00000000;
	st.global.f32 	[%rd39+48], %f40;
	ld.global.f32 	%f41, [%rd38+52];
	add.f32 	%f42, %f41, 0f00000000;
	st.global.f32 	[%rd39+52], %f42;
	ld.global.f32 	%f43, [%rd38+56];
	add.f32 	%f44, %f43, 0f00000000;
	st.global.f32 	[%rd39+56], %f44;
	ld.global.f32 	%f45, [%rd38+60];
	add.f32 	%f46, %f45, 0f00000000;
	st.global.f32 	[%rd39+60], %f46;
	add.s32 	%r50, %r50, 16;
	setp.ne.s32 	%p2, %r50, 256;
	@%p2 bra 	$L__BB0_2;
	bra.uni 	$L__BB0_18;
$L__BB0_3:
	and.b32  	%r2, %r1, 15;
	and.b32  	%r3, %r1, 7;
	and.b32  	%r4, %r1, 2147483632;
	and.b32  	%r5, %r1, 3;
	mov.b32 	%r45, 0;
$L__BB0_4:
	setp.lt.u32 	%p3, %r1, 16;
	mul.lo.s32 	%r7, %r45, %r1;
	mov.f32 	%f718, 0f00000000;
	mov.b32 	%r48, 0;
	@%p3 bra 	$L__BB0_7;
	and.b32  	%r38, %r1, 2147483632;
	neg.s32 	%r46, %r38;
	add.s64 	%rd78, %rd2, 32;
	mul.wide.u32 	%rd40, %r7, 4;
	add.s64 	%rd41, %rd1, %rd40;
	add.s64 	%rd77, %rd41, 32;
	mov.f32 	%f718, 0f00000000;
$L__BB0_6:
	.pragma "nounroll";
	ld.global.f32 	%f50, [%rd78+-32];
	ld.global.f32 	%f51, [%rd77+-32];
	fma.rn.f32 	%f52, %f50, %f51, %f718;
	ld.global.f32 	%f53, [%rd78+-28];
	ld.global.f32 	%f54, [%rd77+-28];
	fma.rn.f32 	%f55, %f53, %f54, %f52;
	ld.global.f32 	%f56, [%rd78+-24];
	ld.global.f32 	%f57, [%rd77+-24];
	fma.rn.f32 	%f58, %f56, %f57, %f55;
	ld.global.f32 	%f59, [%rd78+-20];
	ld.global.f32 	%f60, [%rd77+-20];
	fma.rn.f32 	%f61, %f59, %f60, %f58;
	ld.global.f32 	%f62, [%rd78+-16];
	ld.global.f32 	%f63, [%rd77+-16];
	fma.rn.f32 	%f64, %f62, %f63, %f61;
	ld.global.f32 	%f65, [%rd78+-12];
	ld.global.f32 	%f66, [%rd77+-12];
	fma.rn.f32 	%f67, %f65, %f66, %f64;
	ld.global.f32 	%f68, [%rd78+-8];
	ld.global.f32 	%f69, [%rd77+-8];
	fma.rn.f32 	%f70, %f68, %f69, %f67;
	ld.global.f32 	%f71, [%rd78+-4];
	ld.global.f32 	%f72, [%rd77+-4];
	fma.rn.f32 	%f73, %f71, %f72, %f70;
	ld.global.f32 	%f74, [%rd78];
	ld.global.f32 	%f75, [%rd77];
	fma.rn.f32 	%f76, %f74, %f75, %f73;
	ld.global.f32 	%f77, [%rd78+4];
	ld.global.f32 	%f78, [%rd77+4];
	fma.rn.f32 	%f79, %f77, %f78, %f76;
	ld.global.f32 	%f80, [%rd78+8];
	ld.global.f32 	%f81, [%rd77+8];
	fma.rn.f32 	%f82, %f80, %f81, %f79;
	ld.global.f32 	%f83, [%rd78+12];
	ld.global.f32 	%f84, [%rd77+12];
	fma.rn.f32 	%f85, %f83, %f84, %f82;
	ld.global.f32 	%f86, [%rd78+16];
	ld.global.f32 	%f87, [%rd77+16];
	fma.rn.f32 	%f88, %f86, %f87, %f85;
	ld.global.f32 	%f89, [%rd78+20];
	ld.global.f32 	%f90, [%rd77+20];
	fma.rn.f32 	%f91, %f89, %f90, %f88;
	ld.global.f32 	%f92, [%rd78+24];
	ld.global.f32 	%f93, [%rd77+24];
	fma.rn.f32 	%f94, %f92, %f93, %f91;
	ld.global.f32 	%f95, [%rd78+28];
	ld.global.f32 	%f96, [%rd77+28];
	fma.rn.f32 	%f718, %f95, %f96, %f94;
	add.s32 	%r46, %r46, 16;
	add.s64 	%rd78, %rd78, 64;
	add.s64 	%rd77, %rd77, 64;
	setp.ne.s32 	%p4, %r46, 0;
	mov.u32 	%r48, %r4;
	@%p4 bra 	$L__BB0_6;
$L__BB0_7:
	setp.eq.s32 	%p5, %r2, 0;
	@%p5 bra 	$L__BB0_17;
	add.s32 	%r39, %r2, -1;
	setp.lt.u32 	%p6, %r39, 7;
	@%p6 bra 	$L__BB0_10;
	cvt.u64.u32 	%rd42, %r48;
	mul.wide.u32 	%rd43, %r48, 4;
	add.s64 	%rd44, %rd2, %rd43;
	ld.global.f32 	%f98, [%rd44];
	add.s32 	%r40, %r48, %r7;
	mul.wide.u32 	%rd45, %r40, 4;
	add.s64 	%rd46, %rd1, %rd45;
	ld.global.f32 	%f99, [%rd46];
	fma.rn.f32 	%f100, %f98, %f99, %f718;
	ld.global.f32 	%f101, [%rd44+4];
	cvt.u64.u32 	%rd47, %r7;
	add.s64 	%rd48, %rd42, %rd47;
	shl.b64 	%rd49, %rd48, 2;
	add.s64 	%rd50, %rd1, %rd49;
	ld.global.f32 	%f102, [%rd50+4];
	fma.rn.f32 	%f103, %f101, %f102, %f100;
	ld.global.f32 	%f104, [%rd44+8];
	ld.global.f32 	%f105, [%rd50+8];
	fma.rn.f32 	%f106, %f104, %f105, %f103;
	ld.global.f32 	%f107, [%rd44+12];
	ld.global.f32 	%f108, [%rd50+12];
	fma.rn.f32 	%f109, %f107, %f108, %f106;
	ld.global.f32 	%f110, [%rd44+16];
	ld.global.f32 	%f111, [%rd50+16];
	fma.rn.f32 	%f112, %f110, %f111, %f109;
	ld.global.f32 	%f113, [%rd44+20];
	ld.global.f32 	%f114, [%rd50+20];
	fma.rn.f32 	%f115, %f113, %f114, %f112;
	ld.global.f32 	%f116, [%rd44+24];
	ld.global.f32 	%f117, [%rd50+24];
	fma.rn.f32 	%f118, %f116, %f117, %f115;
	ld.global.f32 	%f119, [%rd44+28];
	ld.global.f32 	%f120, [%rd50+28];
	fma.rn.f32 	%f718, %f119, %f120, %f118;
	add.s32 	%r48, %r48, 8;
$L__BB0_10:
	setp.eq.s32 	%p7, %r3, 0;
	@%p7 bra 	$L__BB0_17;
	add.s32 	%r41, %r3, -1;
	setp.lt.u32 	%p8, %r41, 3;
	@%p8 bra 	$L__BB0_13;
	cvt.u64.u32 	%rd51, %r48;
	mul.wide.u32 	%rd52, %r48, 4;
	add.s64 	%rd53, %rd2, %rd52;
	ld.global.f32 	%f122, [%rd53];
	add.s32 	%r42, %r48, %r7;
	mul.wide.u32 	%rd54, %r42, 4;
	add.s64 	%rd55, %rd1, %rd54;
	ld.global.f32 	%f123, [%rd55];
	fma.rn.f32 	%f124, %f122, %f123, %f718;
	ld.global.f32 	%f125, [%rd53+4];
	cvt.u64.u32 	%rd56, %r7;
	add.s64 	%rd57, %rd51, %rd56;
	shl.b64 	%rd58, %rd57, 2;
	add.s64 	%rd59, %rd1, %rd58;
	ld.global.f32 	%f126, [%rd59+4];
	fma.rn.f32 	%f127, %f125, %f126, %f124;
	ld.global.f32 	%f128, [%rd53+8];
	ld.global.f32 	%f129, [%rd59+8];
	fma.rn.f32 	%f130, %f128, %f129, %f127;
	ld.global.f32 	%f131, [%rd53+12];
	ld.global.f32 	%f132, [%rd59+12];
	fma.rn.f32 	%f718, %f131, %f132, %f130;
	add.s32 	%r48, %r48, 4;
$L__BB0_13:
	setp.eq.s32 	%p9, %r5, 0;
	@%p9 bra 	$L__BB0_17;
	setp.eq.s32 	%p10, %r5, 1;
	cvt.u64.u32 	%rd13, %r48;
	mul.wide.u32 	%rd60, %r48, 4;
	add.s64 	%rd14, %rd2, %rd60;
	ld.global.f32 	%f133, [%rd14];
	add.s32 	%r43, %r48, %r7;
	mul.wide.u32 	%rd61, %r43, 4;
	add.s64 	%rd62, %rd1, %rd61;
	ld.global.f32 	%f134, [%rd62];
	fma.rn.f32 	%f718, %f133, %f134, %f718;
	@%p10 bra 	$L__BB0_17;
	setp.eq.s32 	%p11, %r5, 2;
	ld.global.f32 	%f135, [%rd14+4];
	cvt.u64.u32 	%rd63, %r7;
	add.s64 	%rd64, %rd13, %rd63;
	shl.b64 	%rd65, %rd64, 2;
	add.s64 	%rd15, %rd1, %rd65;
	ld.global.f32 	%f136, [%rd15+4];
	fma.rn.f32 	%f718, %f135, %f136, %f718;
	@%p11 bra 	$L__BB0_17;
	ld.global.f32 	%f137, [%rd14+8];
	ld.global.f32 	%f138, [%rd15+8];
	fma.rn.f32 	%f718, %f137, %f138, %f718;
$L__BB0_17:
	mul.wide.u32 	%rd66, %r45, 4;
	add.s64 	%rd67, %rd3, %rd66;
	ld.global.f32 	%f139, [%rd67];
	add.f32 	%f140, %f718, %f139;
	add.s64 	%rd68, %rd4, %rd66;
	st.global.f32 	[%rd68], %f140;
	add.s32 	%r45, %r45, 1;
	setp.eq.s32 	%p12, %r45, 256;
	@%p12 bra 	$L__BB0_18;
	bra.uni 	$L__BB0_4;
$L__BB0_18:
	ld.global.f32 	%f141, [%rd4];
	max.f32 	%f142, %f141, 0f00000000;
	st.global.f32 	[%rd4], %f142;
	ld.global.f32 	%f143, [%rd4+4];
	max.f32 	%f144, %f143, 0f00000000;
	st.global.f32 	[%rd4+4], %f144;
	ld.global.f32 	%f145, [%rd4+8];
	max.f32 	%f146, %f145, 0f00000000;
	st.global.f32 	[%rd4+8], %f146;
	ld.global.f32 	%f147, [%rd4+12];
	max.f32 	%f148, %f147, 0f00000000;
	st.global.f32 	[%rd4+12], %f148;
	ld.global.f32 	%f149, [%rd4+16];
	max.f32 	%f150, %f149, 0f00000000;
	st.global.f32 	[%rd4+16], %f150;
	ld.global.f32 	%f151, [%rd4+20];
	max.f32 	%f152, %f151, 0f00000000;
	st.global.f32 	[%rd4+20], %f152;
	ld.global.f32 	%f153, [%rd4+24];
	max.f32 	%f154, %f153, 0f00000000;
	st.global.f32 	[%rd4+24], %f154;
	ld.global.f32 	%f155, [%rd4+28];
	max.f32 	%f156, %f155, 0f00000000;
	st.global.f32 	[%rd4+28], %f156;
	ld.global.f32 	%f157, [%rd4+32];
	max.f32 	%f158, %f157, 0f00000000;
	st.global.f32 	[%rd4+32], %f158;
	ld.global.f32 	%f159, [%rd4+36];
	max.f32 	%f160, %f159, 0f00000000;
	st.global.f32 	[%rd4+36], %f160;
	ld.global.f32 	%f161, [%rd4+40];
	max.f32 	%f162, %f161, 0f00000000;
	st.global.f32 	[%rd4+40], %f162;
	ld.global.f32 	%f163, [%rd4+44];
	max.f32 	%f164, %f163, 0f00000000;
	st.global.f32 	[%rd4+44], %f164;
	ld.global.f32 	%f165, [%rd4+48];
	max.f32 	%f166, %f165, 0f00000000;
	st.global.f32 	[%rd4+48], %f166;
	ld.global.f32 	%f167, [%rd4+52];
	max.f32 	%f168, %f167, 0f00000000;
	st.global.f32 	[%rd4+52], %f168;
	ld.global.f32 	%f169, [%rd4+56];
	max.f32 	%f170, %f169, 0f00000000;
	st.global.f32 	[%rd4+56], %f170;
	ld.global.f32 	%f171, [%rd4+60];
	max.f32 	%f172, %f171, 0f00000000;
	st.global.f32 	[%rd4+60], %f172;
	ld.global.f32 	%f173, [%rd4+64];
	max.f32 	%f174, %f173, 0f00000000;
	st.global.f32 	[%rd4+64], %f174;
	ld.global.f32 	%f175, [%rd4+68];
	max.f32 	%f176, %f175, 0f00000000;
	st.global.f32 	[%rd4+68], %f176;
	ld.global.f32 	%f177, [%rd4+72];
	max.f32 	%f178, %f177, 0f00000000;
	st.global.f32 	[%rd4+72], %f178;
	ld.global.f32 	%f179, [%rd4+76];
	max.f32 	%f180, %f179, 0f00000000;
	st.global.f32 	[%rd4+76], %f180;
	ld.global.f32 	%f181, [%rd4+80];
	max.f32 	%f182, %f181, 0f00000000;
	st.global.f32 	[%rd4+80], %f182;
	ld.global.f32 	%f183, [%rd4+84];
	max.f32 	%f184, %f183, 0f00000000;
	st.global.f32 	[%rd4+84], %f184;
	ld.global.f32 	%f185, [%rd4+88];
	max.f32 	%f186, %f185, 0f00000000;
	st.global.f32 	[%rd4+88], %f186;
	ld.global.f32 	%f187, [%rd4+92];
	max.f32 	%f188, %f187, 0f00000000;
	st.global.f32 	[%rd4+92], %f188;
	ld.global.f32 	%f189, [%rd4+96];
	max.f32 	%f190, %f189, 0f00000000;
	st.global.f32 	[%rd4+96], %f190;
	ld.global.f32 	%f191, [%rd4+100];
	max.f32 	%f192, %f191, 0f00000000;
	st.global.f32 	[%rd4+100], %f192;
	ld.global.f32 	%f193, [%rd4+104];
	max.f32 	%f194, %f193, 0f00000000;
	st.global.f32 	[%rd4+104], %f194;
	ld.global.f32 	%f195, [%rd4+108];
	max.f32 	%f196, %f195, 0f00000000;
	st.global.f32 	[%rd4+108], %f196;
	ld.global.f32 	%f197, [%rd4+112];
	max.f32 	%f198, %f197, 0f00000000;
	st.global.f32 	[%rd4+112], %f198;
	ld.global.f32 	%f199, [%rd4+116];
	max.f32 	%f200, %f199, 0f00000000;
	st.global.f32 	[%rd4+116], %f200;
	ld.global.f32 	%f201, [%rd4+120];
	max.f32 	%f202, %f201, 0f00000000;
	st.global.f32 	[%rd4+120], %f202;
	ld.global.f32 	%f203, [%rd4+124];
	max.f32 	%f204, %f203, 0f00000000;
	st.global.f32 	[%rd4+124], %f204;
	ld.global.f32 	%f205, [%rd4+128];
	max.f32 	%f206, %f205, 0f00000000;
	st.global.f32 	[%rd4+128], %f206;
	ld.global.f32 	%f207, [%rd4+132];
	max.f32 	%f208, %f207, 0f00000000;
	st.global.f32 	[%rd4+132], %f208;
	ld.global.f32 	%f209, [%rd4+136];
	max.f32 	%f210, %f209, 0f00000000;
	st.global.f32 	[%rd4+136], %f210;
	ld.global.f32 	%f211, [%rd4+140];
	max.f32 	%f212, %f211, 0f00000000;
	st.global.f32 	[%rd4+140], %f212;
	ld.global.f32 	%f213, [%rd4+144];
	max.f32 	%f214, %f213, 0f00000000;
	st.global.f32 	[%rd4+144], %f214;
	ld.global.f32 	%f215, [%rd4+148];
	max.f32 	%f216, %f215, 0f00000000;
	st.global.f32 	[%rd4+148], %f216;
	ld.global.f32 	%f217, [%rd4+152];
	max.f32 	%f218, %f217, 0f00000000;
	st.global.f32 	[%rd4+152], %f218;
	ld.global.f32 	%f219, [%rd4+156];
	max.f32 	%f220, %f219, 0f00000000;
	st.global.f32 	[%rd4+156], %f220;
	ld.global.f32 	%f221, [%rd4+160];
	max.f32 	%f222, %f221, 0f00000000;
	st.global.f32 	[%rd4+160], %f222;
	ld.global.f32 	%f223, [%rd4+164];
	max.f32 	%f224, %f223, 0f00000000;
	st.global.f32 	[%rd4+164], %f224;
	ld.global.f32 	%f225, [%rd4+168];
	max.f32 	%f226, %f225, 0f00000000;
	st.global.f32 	[%rd4+168], %f226;
	ld.global.f32 	%f227, [%rd4+172];
	max.f32 	%f228, %f227, 0f00000000;
	st.global.f32 	[%rd4+172], %f228;
	ld.global.f32 	%f229, [%rd4+176];
	max.f32 	%f230, %f229, 0f00000000;
	st.global.f32 	[%rd4+176], %f230;
	ld.global.f32 	%f231, [%rd4+180];
	max.f32 	%f232, %f231, 0f00000000;
	st.global.f32 	[%rd4+180], %f232;
	ld.global.f32 	%f233, [%rd4+184];
	max.f32 	%f234, %f233, 0f00000000;
	st.global.f32 	[%rd4+184], %f234;
	ld.global.f32 	%f235, [%rd4+188];
	max.f32 	%f236, %f235, 0f00000000;
	st.global.f32 	[%rd4+188], %f236;
	ld.global.f32 	%f237, [%rd4+192];
	max.f32 	%f238, %f237, 0f00000000;
	st.global.f32 	[%rd4+192], %f238;
	ld.global.f32 	%f239, [%rd4+196];
	max.f32 	%f240, %f239, 0f00000000;
	st.global.f32 	[%rd4+196], %f240;
	ld.global.f32 	%f241, [%rd4+200];
	max.f32 	%f242, %f241, 0f00000000;
	st.global.f32 	[%rd4+200], %f242;
	ld.global.f32 	%f243, [%rd4+204];
	max.f32 	%f244, %f243, 0f00000000;
	st.global.f32 	[%rd4+204], %f244;
	ld.global.f32 	%f245, [%rd4+208];
	max.f32 	%f246, %f245, 0f00000000;
	st.global.f32 	[%rd4+208], %f246;
	ld.global.f32 	%f247, [%rd4+212];
	max.f32 	%f248, %f247, 0f00000000;
	st.global.f32 	[%rd4+212], %f248;
	ld.global.f32 	%f249, [%rd4+216];
	max.f32 	%f250, %f249, 0f00000000;
	st.global.f32 	[%rd4+216], %f250;
	ld.global.f32 	%f251, [%rd4+220];
	max.f32 	%f252, %f251, 0f00000000;
	st.global.f32 	[%rd4+220], %f252;
	ld.global.f32 	%f253, [%rd4+224];
	max.f32 	%f254, %f253, 0f00000000;
	st.global.f32 	[%rd4+224], %f254;
	ld.global.f32 	%f255, [%rd4+228];
	max.f32 	%f256, %f255, 0f00000000;
	st.global.f32 	[%rd4+228], %f256;
	ld.global.f32 	%f257, [%rd4+232];
	max.f32 	%f258, %f257, 0f00000000;
	st.global.f32 	[%rd4+232], %f258;
	ld.global.f32 	%f259, [%rd4+236];
	max.f32 	%f260, %f259, 0f00000000;
	st.global.f32 	[%rd4+236], %f260;
	ld.global.f32 	%f261, [%rd4+240];
	max.f32 	%f262, %f261, 0f00000000;
	st.global.f32 	[%rd4+240], %f262;
	ld.global.f32 	%f263, [%rd4+244];
	max.f32 	%f264, %f263, 0f00000000;
	st.global.f32 	[%rd4+244], %f264;
	ld.global.f32 	%f265, [%rd4+248];
	max.f32 	%f266, %f265, 0f00000000;
	st.global.f32 	[%rd4+248], %f266;
	ld.global.f32 	%f267, [%rd4+252];
	max.f32 	%f268, %f267, 0f00000000;
	st.global.f32 	[%rd4+252], %f268;
	ld.global.f32 	%f269, [%rd4+256];
	max.f32 	%f270, %f269, 0f00000000;
	st.global.f32 	[%rd4+256], %f270;
	ld.global.f32 	%f271, [%rd4+260];
	max.f32 	%f272, %f271, 0f00000000;
	st.global.f32 	[%rd4+260], %f272;
	ld.global.f32 	%f273, [%rd4+264];
	max.f32 	%f274, %f273, 0f00000000;
	st.global.f32 	[%rd4+264], %f274;
	ld.global.f32 	%f275, [%rd4+268];
	max.f32 	%f276, %f275, 0f00000000;
	st.global.f32 	[%rd4+268], %f276;
	ld.global.f32 	%f277, [%rd4+272];
	max.f32 	%f278, %f277, 0f00000000;
	st.global.f32 	[%rd4+272], %f278;
	ld.global.f32 	%f279, [%rd4+276];
	max.f32 	%f280, %f279, 0f00000000;
	st.global.f32 	[%rd4+276], %f280;
	ld.global.f32 	%f281, [%rd4+280];
	max.f32 	%f282, %f281, 0f00000000;
	st.global.f32 	[%rd4+280], %f282;
	ld.global.f32 	%f283, [%rd4+284];
	max.f32 	%f284, %f283, 0f00000000;
	st.global.f32 	[%rd4+284], %f284;
	ld.global.f32 	%f285, [%rd4+288];
	max.f32 	%f286, %f285, 0f00000000;
	st.global.f32 	[%rd4+288], %f286;
	ld.global.f32 	%f287, [%rd4+292];
	max.f32 	%f288, %f287, 0f00000000;
	st.global.f32 	[%rd4+292], %f288;
	ld.global.f32 	%f289, [%rd4+296];
	max.f32 	%f290, %f289, 0f00000000;
	st.global.f32 	[%rd4+296], %f290;
	ld.global.f32 	%f291, [%rd4+300];
	max.f32 	%f292, %f291, 0f00000000;
	st.global.f32 	[%rd4+300], %f292;
	ld.global.f32 	%f293, [%rd4+304];
	max.f32 	%f294, %f293, 0f00000000;
	st.global.f32 	[%rd4+304], %f294;
	ld.global.f32 	%f295, [%rd4+308];
	max.f32 	%f296, %f295, 0f00000000;
	st.global.f32 	[%rd4+308], %f296;
	ld.global.f32 	%f297, [%rd4+312];
	max.f32 	%f298, %f297, 0f00000000;
	st.global.f32 	[%rd4+312], %f298;
	ld.global.f32 	%f299, [%rd4+316];
	max.f32 	%f300, %f299, 0f00000000;
	st.global.f32 	[%rd4+316], %f300;
	ld.global.f32 	%f301, [%rd4+320];
	max.f32 	%f302, %f301, 0f00000000;
	st.global.f32 	[%rd4+320], %f302;
	ld.global.f32 	%f303, [%rd4+324];
	max.f32 	%f304, %f303, 0f00000000;
	st.global.f32 	[%rd4+324], %f304;
	ld.global.f32 	%f305, [%rd4+328];
	max.f32 	%f306, %f305, 0f00000000;
	st.global.f32 	[%rd4+328], %f306;
	ld.global.f32 	%f307, [%rd4+332];
	max.f32 	%f308, %f307, 0f00000000;
	st.global.f32 	[%rd4+332], %f308;
	ld.global.f32 	%f309, [%rd4+336];
	max.f32 	%f310, %f309, 0f00000000;
	st.global.f32 	[%rd4+336], %f310;
	ld.global.f32 	%f311, [%rd4+340];
	max.f32 	%f312, %f311, 0f00000000;
	st.global.f32 	[%rd4+340], %f312;
	ld.global.f32 	%f313, [%rd4+344];
	max.f32 	%f314, %f313, 0f00000000;
	st.global.f32 	[%rd4+344], %f314;
	ld.global.f32 	%f315, [%rd4+348];
	max.f32 	%f316, %f315, 0f00000000;
	st.global.f32 	[%rd4+348], %f316;
	ld.global.f32 	%f317, [%rd4+352];
	max.f32 	%f318, %f317, 0f00000000;
	st.global.f32 	[%rd4+352], %f318;
	ld.global.f32 	%f319, [%rd4+356];
	max.f32 	%f320, %f319, 0f00000000;
	st.global.f32 	[%rd4+356], %f320;
	ld.global.f32 	%f321, [%rd4+360];
	max.f32 	%f322, %f321, 0f00000000;
	st.global.f32 	[%rd4+360], %f322;
	ld.global.f32 	%f323, [%rd4+364];
	max.f32 	%f324, %f323, 0f00000000;
	st.global.f32 	[%rd4+364], %f324;
	ld.global.f32 	%f325, [%rd4+368];
	max.f32 	%f326, %f325, 0f00000000;
	st.global.f32 	[%rd4+368], %f326;
	ld.global.f32 	%f327, [%rd4+372];
	max.f32 	%f328, %f327, 0f00000000;
	st.global.f32 	[%rd4+372], %f328;
	ld.global.f32 	%f329, [%rd4+376];
	max.f32 	%f330, %f329, 0f00000000;
	st.global.f32 	[%rd4+376], %f330;
	ld.global.f32 	%f331, [%rd4+380];
	max.f32 	%f332, %f331, 0f00000000;
	st.global.f32 	[%rd4+380], %f332;
	ld.global.f32 	%f333, [%rd4+384];
	max.f32 	%f334, %f333, 0f00000000;
	st.global.f32 	[%rd4+384], %f334;
	ld.global.f32 	%f335, [%rd4+388];
	max.f32 	%f336, %f335, 0f00000000;
	st.global.f32 	[%rd4+388], %f336;
	ld.global.f32 	%f337, [%rd4+392];
	max.f32 	%f338, %f337, 0f00000000;
	st.global.f32 	[%rd4+392], %f338;
	ld.global.f32 	%f339, [%rd4+396];
	max.f32 	%f340, %f339, 0f00000000;
	st.global.f32 	[%rd4+396], %f340;
	ld.global.f32 	%f341, [%rd4+400];
	max.f32 	%f342, %f341, 0f00000000;
	st.global.f32 	[%rd4+400], %f342;
	ld.global.f32 	%f343, [%rd4+404];
	max.f32 	%f344, %f343, 0f00000000;
	st.global.f32 	[%rd4+404], %f344;
	ld.global.f32 	%f345, [%rd4+408];
	max.f32 	%f346, %f345, 0f00000000;
	st.global.f32 	[%rd4+408], %f346;
	ld.global.f32 	%f347, [%rd4+412];
	max.f32 	%f348, %f347, 0f00000000;
	st.global.f32 	[%rd4+412], %f348;
	ld.global.f32 	%f349, [%rd4+416];
	max.f32 	%f350, %f349, 0f00000000;
	st.global.f32 	[%rd4+416], %f350;
	ld.global.f32 	%f351, [%rd4+420];
	max.f32 	%f352, %f351, 0f00000000;
	st.global.f32 	[%rd4+420], %f352;
	ld.global.f32 	%f353, [%rd4+424];
	max.f32 	%f354, %f353, 0f00000000;
	st.global.f32 	[%rd4+424], %f354;
	ld.global.f32 	%f355, [%rd4+428];
	max.f32 	%f356, %f355, 0f00000000;
	st.global.f32 	[%rd4+428], %f356;
	ld.global.f32 	%f357, [%rd4+432];
	max.f32 	%f358, %f357, 0f00000000;
	st.global.f32 	[%rd4+432], %f358;
	ld.global.f32 	%f359, [%rd4+436];
	max.f32 	%f360, %f359, 0f00000000;
	st.global.f32 	[%rd4+436], %f360;
	ld.global.f32 	%f361, [%rd4+440];
	max.f32 	%f362, %f361, 0f00000000;
	st.global.f32 	[%rd4+440], %f362;
	ld.global.f32 	%f363, [%rd4+444];
	max.f32 	%f364, %f363, 0f00000000;
	st.global.f32 	[%rd4+444], %f364;
	ld.global.f32 	%f365, [%rd4+448];
	max.f32 	%f366, %f365, 0f00000000;
	st.global.f32 	[%rd4+448], %f366;
	ld.global.f32 	%f367, [%rd4+452];
	max.f32 	%f368, %f367, 0f00000000;
	st.global.f32 	[%rd4+452], %f368;
	ld.global.f32 	%f369, [%rd4+456];
	max.f32 	%f370, %f369, 0f00000000;
	st.global.f32 	[%rd4+456], %f370;
	ld.global.f32 	%f371, [%rd4+460];
	max.f32 	%f372, %f371, 0f00000000;
	st.global.f32 	[%rd4+460], %f372;
	ld.global.f32 	%f373, [%rd4+464];
	max.f32 	%f374, %f373, 0f00000000;
	st.global.f32 	[%rd4+464], %f374;
	ld.global.f32 	%f375, [%rd4+468];
	max.f32 	%f376, %f375, 0f00000000;
	st.global.f32 	[%rd4+468], %f376;
	ld.global.f32 	%f377, [%rd4+472];
	max.f32 	%f378, %f377, 0f00000000;
	st.global.f32 	[%rd4+472], %f378;
	ld.global.f32 	%f379, [%rd4+476];
	max.f32 	%f380, %f379, 0f00000000;
	st.global.f32 	[%rd4+476], %f380;
	ld.global.f32 	%f381, [%rd4+480];
	max.f32 	%f382, %f381, 0f00000000;
	st.global.f32 	[%rd4+480], %f382;
	ld.global.f32 	%f383, [%rd4+484];
	max.f32 	%f384, %f383, 0f00000000;
	st.global.f32 	[%rd4+484], %f384;
	ld.global.f32 	%f385, [%rd4+488];
	max.f32 	%f386, %f385, 0f00000000;
	st.global.f32 	[%rd4+488], %f386;
	ld.global.f32 	%f387, [%rd4+492];
	max.f32 	%f388, %f387, 0f00000000;
	st.global.f32 	[%rd4+492], %f388;
	ld.global.f32 	%f389, [%rd4+496];
	max.f32 	%f390, %f389, 0f00000000;
	st.global.f32 	[%rd4+496], %f390;
	ld.global.f32 	%f391, [%rd4+500];
	max.f32 	%f392, %f391, 0f00000000;
	st.global.f32 	[%rd4+500], %f392;
	ld.global.f32 	%f393, [%rd4+504];
	max.f32 	%f394, %f393, 0f00000000;
	st.global.f32 	[%rd4+504], %f394;
	ld.global.f32 	%f395, [%rd4+508];
	max.f32 	%f396, %f395, 0f00000000;
	st.global.f32 	[%rd4+508], %f396;
	ld.global.f32 	%f397, [%rd4+512];
	max.f32 	%f398, %f397, 0f00000000;
	st.global.f32 	[%rd4+512], %f398;
	ld.global.f32 	%f399, [%rd4+516];
	max.f32 	%f400, %f399, 0f00000000;
	st.global.f32 	[%rd4+516], %f400;
	ld.global.f32 	%f401, [%rd4+520];
	max.f32 	%f402, %f401, 0f00000000;
	st.global.f32 	[%rd4+520], %f402;
	ld.global.f32 	%f403, [%rd4+524];
	max.f32 	%f404, %f403, 0f00000000;
	st.global.f32 	[%rd4+524], %f404;
	ld.global.f32 	%f405, [%rd4+528];
	max.f32 	%f406, %f405, 0f00000000;
	st.global.f32 	[%rd4+528], %f406;
	ld.global.f32 	%f407, [%rd4+532];
	max.f32 	%f408, %f407, 0f00000000;
	st.global.f32 	[%rd4+532], %f408;
	ld.global.f32 	%f409, [%rd4+536];
	max.f32 	%f410, %f409, 0f00000000;
	st.global.f32 	[%rd4+536], %f410;
	ld.global.f32 	%f411, [%rd4+540];
	max.f32 	%f412, %f411, 0f00000000;
	st.global.f32 	[%rd4+540], %f412;
	ld.global.f32 	%f413, [%rd4+544];
	max.f32 	%f414, %f413, 0f00000000;
	st.global.f32 	[%rd4+544], %f414;
	ld.global.f32 	%f415, [%rd4+548];
	max.f32 	%f416, %f415, 0f00000000;
	st.global.f32 	[%rd4+548], %f416;
	ld.global.f32 	%f417, [%rd4+552];
	max.f32 	%f418, %f417, 0f00000000;
	st.global.f32 	[%rd4+552], %f418;
	ld.global.f32 	%f419, [%rd4+556];
	max.f32 	%f420, %f419, 0f00000000;
	st.global.f32 	[%rd4+556], %f420;
	ld.global.f32 	%f421, [%rd4+560];
	max.f32 	%f422, %f421, 0f00000000;
	st.global.f32 	[%rd4+560], %f422;
	ld.global.f32 	%f423, [%rd4+564];
	max.f32 	%f424, %f423, 0f00000000;
	st.global.f32 	[%rd4+564], %f424;
	ld.global.f32 	%f425, [%rd4+568];
	max.f32 	%f426, %f425, 0f00000000;
	st.global.f32 	[%rd4+568], %f426;
	ld.global.f32 	%f427, [%rd4+572];
	max.f32 	%f428, %f427, 0f00000000;
	st.global.f32 	[%rd4+572], %f428;
	ld.global.f32 	%f429, [%rd4+576];
	max.f32 	%f430, %f429, 0f00000000;
	st.global.f32 	[%rd4+576], %f430;
	ld.global.f32 	%f431, [%rd4+580];
	max.f32 	%f432, %f431, 0f00000000;
	st.global.f32 	[%rd4+580], %f432;
	ld.global.f32 	%f433, [%rd4+584];
	max.f32 	%f434, %f433, 0f00000000;
	st.global.f32 	[%rd4+584], %f434;
	ld.global.f32 	%f435, [%rd4+588];
	max.f32 	%f436, %f435, 0f00000000;
	st.global.f32 	[%rd4+588], %f436;
	ld.global.f32 	%f437, [%rd4+592];
	max.f32 	%f438, %f437, 0f00000000;
	st.global.f32 	[%rd4+592], %f438;
	ld.global.f32 	%f439, [%rd4+596];
	max.f32 	%f440, %f439, 0f00000000;
	st.global.f32 	[%rd4+596], %f440;
	ld.global.f32 	%f441, [%rd4+600];
	max.f32 	%f442, %f441, 0f00000000;
	st.global.f32 	[%rd4+600], %f442;
	ld.global.f32 	%f443, [%rd4+604];
	max.f32 	%f444, %f443, 0f00000000;
	st.global.f32 	[%rd4+604], %f444;
	ld.global.f32 	%f445, [%rd4+608];
	max.f32 	%f446, %f445, 0f00000000;
	st.global.f32 	[%rd4+608], %f446;
	ld.global.f32 	%f447, [%rd4+612];
	max.f32 	%f448, %f447, 0f00000000;
	st.global.f32 	[%rd4+612], %f448;
	ld.global.f32 	%f449, [%rd4+616];
	max.f32 	%f450, %f449, 0f00000000;
	st.global.f32 	[%rd4+616], %f450;
	ld.global.f32 	%f451, [%rd4+620];
	max.f32 	%f452, %f451, 0f00000000;
	st.global.f32 	[%rd4+620], %f452;
	ld.global.f32 	%f453, [%rd4+624];
	max.f32 	%f454, %f453, 0f00000000;
	st.global.f32 	[%rd4+624], %f454;
	ld.global.f32 	%f455, [%rd4+628];
	max.f32 	%f456, %f455, 0f00000000;
	st.global.f32 	[%rd4+628], %f456;
	ld.global.f32 	%f457, [%rd4+632];
	max.f32 	%f458, %f457, 0f00000000;
	st.global.f32 	[%rd4+632], %f458;
	ld.global.f32 	%f459, [%rd4+636];
	max.f32 	%f460, %f459, 0f00000000;
	st.global.f32 	[%rd4+636], %f460;
	ld.global.f32 	%f461, [%rd4+640];
	max.f32 	%f462, %f461, 0f00000000;
	st.global.f32 	[%rd4+640], %f462;
	ld.global.f32 	%f463, [%rd4+644];
	max.f32 	%f464, %f463, 0f00000000;
	st.global.f32 	[%rd4+644], %f464;
	ld.global.f32 	%f465, [%rd4+648];
	max.f32 	%f466, %f465, 0f00000000;
	st.global.f32 	[%rd4+648], %f466;
	ld.global.f32 	%f467, [%rd4+652];
	max.f32 	%f468, %f467, 0f00000000;
	st.global.f32 	[%rd4+652], %f468;
	ld.global.f32 	%f469, [%rd4+656];
	max.f32 	%f470, %f469, 0f00000000;
	st.global.f32 	[%rd4+656], %f470;
	ld.global.f32 	%f471, [%rd4+660];
	max.f32 	%f472, %f471, 0f00000000;
	st.global.f32 	[%rd4+660], %f472;
	ld.global.f32 	%f473, [%rd4+664];
	max.f32 	%f474, %f473, 0f00000000;
	st.global.f32 	[%rd4+664], %f474;
	ld.global.f32 	%f475, [%rd4+668];
	max.f32 	%f476, %f475, 0f00000000;
	st.global.f32 	[%rd4+668], %f476;
	ld.global.f32 	%f477, [%rd4+672];
	max.f32 	%f478, %f477, 0f00000000;
	st.global.f32 	[%rd4+672], %f478;
	ld.global.f32 	%f479, [%rd4+676];
	max.f32 	%f480, %f479, 0f00000000;
	st.global.f32 	[%rd4+676], %f480;
	ld.global.f32 	%f481, [%rd4+680];
	max.f32 	%f482, %f481, 0f00000000;
	st.global.f32 	[%rd4+680], %f482;
	ld.global.f32 	%f483, [%rd4+684];
	max.f32 	%f484, %f483, 0f00000000;
	st.global.f32 	[%rd4+684], %f484;
	ld.global.f32 	%f485, [%rd4+688];
	max.f32 	%f486, %f485, 0f00000000;
	st.global.f32 	[%rd4+688], %f486;
	ld.global.f32 	%f487, [%rd4+692];
	max.f32 	%f488, %f487, 0f00000000;
	st.global.f32 	[%rd4+692], %f488;
	ld.global.f32 	%f489, [%rd4+696];
	max.f32 	%f490, %f489, 0f00000000;
	st.global.f32 	[%rd4+696], %f490;
	ld.global.f32 	%f491, [%rd4+700];
	max.f32 	%f492, %f491, 0f00000000;
	st.global.f32 	[%rd4+700], %f492;
	ld.global.f32 	%f493, [%rd4+704];
	max.f32 	%f494, %f493, 0f00000000;
	st.global.f32 	[%rd4+704], %f494;
	ld.global.f32 	%f495, [%rd4+708];
	max.f32 	%f496, %f495, 0f00000000;
	st.global.f32 	[%rd4+708], %f496;
	ld.global.f32 	%f497, [%rd4+712];
	max.f32 	%f498, %f497, 0f00000000;
	st.global.f32 	[%rd4+712], %f498;
	ld.global.f32 	%f499, [%rd4+716];
	max.f32 	%f500, %f499, 0f00000000;
	st.global.f32 	[%rd4+716], %f500;
	ld.global.f32 	%f501, [%rd4+720];
	max.f32 	%f502, %f501, 0f00000000;
	st.global.f32 	[%rd4+720], %f502;
	ld.global.f32 	%f503, [%rd4+724];
	max.f32 	%f504, %f503, 0f00000000;
	st.global.f32 	[%rd4+724], %f504;
	ld.global.f32 	%f505, [%rd4+728];
	max.f32 	%f506, %f505, 0f00000000;
	st.global.f32 	[%rd4+728], %f506;
	ld.global.f32 	%f507, [%rd4+732];
	max.f32 	%f508, %f507, 0f00000000;
	st.global.f32 	[%rd4+732], %f508;
	ld.global.f32 	%f509, [%rd4+736];
	max.f32 	%f510, %f509, 0f00000000;
	st.global.f32 	[%rd4+736], %f510;
	ld.global.f32 	%f511, [%rd4+740];
	max.f32 	%f512, %f511, 0f00000000;
	st.global.f32 	[%rd4+740], %f512;
	ld.global.f32 	%f513, [%rd4+744];
	max.f32 	%f514, %f513, 0f00000000;
	st.global.f32 	[%rd4+744], %f514;
	ld.global.f32 	%f515, [%rd4+748];
	max.f32 	%f516, %f515, 0f00000000;
	st.global.f32 	[%rd4+748], %f516;
	ld.global.f32 	%f517, [%rd4+752];
	max.f32 	%f518, %f517, 0f00000000;
	st.global.f32 	[%rd4+752], %f518;
	ld.global.f32 	%f519, [%rd4+756];
	max.f32 	%f520, %f519, 0f00000000;
	st.global.f32 	[%rd4+756], %f520;
	ld.global.f32 	%f521, [%rd4+760];
	max.f32 	%f522, %f521, 0f00000000;
	st.global.f32 	[%rd4+760], %f522;
	ld.global.f32 	%f523, [%rd4+764];
	max.f32 	%f524, %f523, 0f00000000;
	st.global.f32 	[%rd4+764], %f524;
	ld.global.f32 	%f525, [%rd4+768];
	max.f32 	%f526, %f525, 0f00000000;
	st.global.f32 	[%rd4+768], %f526;
	ld.global.f32 	%f527, [%rd4+772];
	max.f32 	%f528, %f527, 0f00000000;
	st.global.f32 	[%rd4+772], %f528;
	ld.global.f32 	%f529, [%rd4+776];
	max.f32 	%f530, %f529, 0f00000000;
	st.global.f32 	[%rd4+776], %f530;
	ld.global.f32 	%f531, [%rd4+780];
	max.f32 	%f532, %f531, 0f00000000;
	st.global.f32 	[%rd4+780], %f532;
	ld.global.f32 	%f533, [%rd4+784];
	max.f32 	%f534, %f533, 0f00000000;
	st.global.f32 	[%rd4+784], %f534;
	ld.global.f32 	%f535, [%rd4+788];
	max.f32 	%f536, %f535, 0f00000000;
	st.global.f32 	[%rd4+788], %f536;
	ld.global.f32 	%f537, [%rd4+792];
	max.f32 	%f538, %f537, 0f00000000;
	st.global.f32 	[%rd4+792], %f538;
	ld.global.f32 	%f539, [%rd4+796];
	max.f32 	%f540, %f539, 0f00000000;
	st.global.f32 	[%rd4+796], %f540;
	ld.global.f32 	%f541, [%rd4+800];
	max.f32 	%f542, %f541, 0f00000000;
	st.global.f32 	[%rd4+800], %f542;
	ld.global.f32 	%f543, [%rd4+804];
	max.f32 	%f544, %f543, 0f00000000;
	st.global.f32 	[%rd4+804], %f544;
	ld.global.f32 	%f545, [%rd4+808];
	max.f32 	%f546, %f545, 0f00000000;
	st.global.f32 	[%rd4+808], %f546;
	ld.global.f32 	%f547, [%rd4+812];
	max.f32 	%f548, %f547, 0f00000000;
	st.global.f32 	[%rd4+812], %f548;
	ld.global.f32 	%f549, [%rd4+816];
	max.f32 	%f550, %f549, 0f00000000;
	st.global.f32 	[%rd4+816], %f550;
	ld.global.f32 	%f551, [%rd4+820];
	max.f32 	%f552, %f551, 0f00000000;
	st.global.f32 	[%rd4+820], %f552;
	ld.global.f32 	%f553, [%rd4+824];
	max.f32 	%f554, %f553, 0f00000000;
	st.global.f32 	[%rd4+824], %f554;
	ld.global.f32 	%f555, [%rd4+828];
	max.f32 	%f556, %f555, 0f00000000;
	st.global.f32 	[%rd4+828], %f556;
	ld.global.f32 	%f557, [%rd4+832];
	max.f32 	%f558, %f557, 0f00000000;
	st.global.f32 	[%rd4+832], %f558;
	ld.global.f32 	%f559, [%rd4+836];
	max.f32 	%f560, %f559, 0f00000000;
	st.global.f32 	[%rd4+836], %f560;
	ld.global.f32 	%f561, [%rd4+840];
	max.f32 	%f562, %f561, 0f00000000;
	st.global.f32 	[%rd4+840], %f562;
	ld.global.f32 	%f563, [%rd4+844];
	max.f32 	%f564, %f563, 0f00000000;
	st.global.f32 	[%rd4+844], %f564;
	ld.global.f32 	%f565, [%rd4+848];
	max.f32 	%f566, %f565, 0f00000000;
	st.global.f32 	[%rd4+848], %f566;
	ld.global.f32 	%f567, [%rd4+852];
	max.f32 	%f568, %f567, 0f00000000;
	st.global.f32 	[%rd4+852], %f568;
	ld.global.f32 	%f569, [%rd4+856];
	max.f32 	%f570, %f569, 0f00000000;
	st.global.f32 	[%rd4+856], %f570;
	ld.global.f32 	%f571, [%rd4+860];
	max.f32 	%f572, %f571, 0f00000000;
	st.global.f32 	[%rd4+860], %f572;
	ld.global.f32 	%f573, [%rd4+864];
	max.f32 	%f574, %f573, 0f00000000;
	st.global.f32 	[%rd4+864], %f574;
	ld.global.f32 	%f575, [%rd4+868];
	max.f32 	%f576, %f575, 0f00000000;
	st.global.f32 	[%rd4+868], %f576;
	ld.global.f32 	%f577, [%rd4+872];
	max.f32 	%f578, %f577, 0f00000000;
	st.global.f32 	[%rd4+872], %f578;
	ld.global.f32 	%f579, [%rd4+876];
	max.f32 	%f580, %f579, 0f00000000;
	st.global.f32 	[%rd4+876], %f580;
	ld.global.f32 	%f581, [%rd4+880];
	max.f32 	%f582, %f581, 0f00000000;
	st.global.f32 	[%rd4+880], %f582;
	ld.global.f32 	%f583, [%rd4+884];
	max.f32 	%f584, %f583, 0f00000000;
	st.global.f32 	[%rd4+884], %f584;
	ld.global.f32 	%f585, [%rd4+888];
	max.f32 	%f586, %f585, 0f00000000;
	st.global.f32 	[%rd4+888], %f586;
	ld.global.f32 	%f587, [%rd4+892];
	max.f32 	%f588, %f587, 0f00000000;
	st.global.f32 	[%rd4+892], %f588;
	ld.global.f32 	%f589, [%rd4+896];
	max.f32 	%f590, %f589, 0f00000000;
	st.global.f32 	[%rd4+896], %f590;
	ld.global.f32 	%f591, [%rd4+900];
	max.f32 	%f592, %f591, 0f00000000;
	st.global.f32 	[%rd4+900], %f592;
	ld.global.f32 	%f593, [%rd4+904];
	max.f32 	%f594, %f593, 0f00000000;
	st.global.f32 	[%rd4+904], %f594;
	ld.global.f32 	%f595, [%rd4+908];
	max.f32 	%f596, %f595, 0f00000000;
	st.global.f32 	[%rd4+908], %f596;
	ld.global.f32 	%f597, [%rd4+912];
	max.f32 	%f598, %f597, 0f00000000;
	st.global.f32 	[%rd4+912], %f598;
	ld.global.f32 	%f599, [%rd4+916];
	max.f32 	%f600, %f599, 0f00000000;
	st.global.f32 	[%rd4+916], %f600;
	ld.global.f32 	%f601, [%rd4+920];
	max.f32 	%f602, %f601, 0f00000000;
	st.global.f32 	[%rd4+920], %f602;
	ld.global.f32 	%f603, [%rd4+924];
	max.f32 	%f604, %f603, 0f00000000;
	st.global.f32 	[%rd4+924], %f604;
	ld.global.f32 	%f605, [%rd4+928];
	max.f32 	%f606, %f605, 0f00000000;
	st.global.f32 	[%rd4+928], %f606;
	ld.global.f32 	%f607, [%rd4+932];
	max.f32 	%f608, %f607, 0f00000000;
	st.global.f32 	[%rd4+932], %f608;
	ld.global.f32 	%f609, [%rd4+936];
	max.f32 	%f610, %f609, 0f00000000;
	st.global.f32 	[%rd4+936], %f610;
	ld.global.f32 	%f611, [%rd4+940];
	max.f32 	%f612, %f611, 0f00000000;
	st.global.f32 	[%rd4+940], %f612;
	ld.global.f32 	%f613, [%rd4+944];
	max.f32 	%f614, %f613, 0f00000000;
	st.global.f32 	[%rd4+944], %f614;
	ld.global.f32 	%f615, [%rd4+948];
	max.f32 	%f616, %f615, 0f00000000;
	st.global.f32 	[%rd4+948], %f616;
	ld.global.f32 	%f617, [%rd4+952];
	max.f32 	%f618, %f617, 0f00000000;
	st.global.f32 	[%rd4+952], %f618;
	ld.global.f32 	%f619, [%rd4+956];
	max.f32 	%f620, %f619, 0f00000000;
	st.global.f32 	[%rd4+956], %f620;
	ld.global.f32 	%f621, [%rd4+960];
	max.f32 	%f622, %f621, 0f00000000;
	st.global.f32 	[%rd4+960], %f622;
	ld.global.f32 	%f623, [%rd4+964];
	max.f32 	%f624, %f623, 0f00000000;
	st.global.f32 	[%rd4+964], %f624;
	ld.global.f32 	%f625, [%rd4+968];
	max.f32 	%f626, %f625, 0f00000000;
	st.global.f32 	[%rd4+968], %f626;
	ld.global.f32 	%f627, [%rd4+972];
	max.f32 	%f628, %f627, 0f00000000;
	st.global.f32 	[%rd4+972], %f628;
	ld.global.f32 	%f629, [%rd4+976];
	max.f32 	%f630, %f629, 0f00000000;
	st.global.f32 	[%rd4+976], %f630;
	ld.global.f32 	%f631, [%rd4+980];
	max.f32 	%f632, %f631, 0f00000000;
	st.global.f32 	[%rd4+980], %f632;
	ld.global.f32 	%f633, [%rd4+984];
	max.f32 	%f634, %f633, 0f00000000;
	st.global.f32 	[%rd4+984], %f634;
	ld.global.f32 	%f635, [%rd4+988];
	max.f32 	%f636, %f635, 0f00000000;
	st.global.f32 	[%rd4+988], %f636;
	ld.global.f32 	%f637, [%rd4+992];
	max.f32 	%f638, %f637, 0f00000000;
	st.global.f32 	[%rd4+992], %f638;
	ld.global.f32 	%f639, [%rd4+996];
	max.f32 	%f640, %f639, 0f00000000;
	st.global.f32 	[%rd4+996], %f640;
	ld.global.f32 	%f641, [%rd4+1000];
	max.f32 	%f642, %f641, 0f00000000;
	st.global.f32 	[%rd4+1000], %f642;
	ld.global.f32 	%f643, [%rd4+1004];
	max.f32 	%f644, %f643, 0f00000000;
	st.global.f32 	[%rd4+1004], %f644;
	ld.global.f32 	%f645, [%rd4+1008];
	max.f32 	%f646, %f645, 0f00000000;
	st.global.f32 	[%rd4+1008], %f646;
	ld.global.f32 	%f647, [%rd4+1012];
	max.f32 	%f648, %f647, 0f00000000;
	st.global.f32 	[%rd4+1012], %f648;
	ld.global.f32 	%f649, [%rd4+1016];
	max.f32 	%f650, %f649, 0f00000000;
	st.global.f32 	[%rd4+1016], %f650;
	ld.global.f32 	%f651, [%rd4+1020];
	max.f32 	%f652, %f651, 0f00000000;
	st.global.f32 	[%rd4+1020], %f652;
	cvta.to.global.u64 	%rd69, %rd28;
	ld.global.u32 	%r19, [%rd69];
	setp.lt.s32 	%p13, %r19, 1;
	@%p13 bra 	$L__BB0_31;
	and.b32  	%r20, %r19, 15;
	setp.lt.u32 	%p14, %r19, 16;
	mov.b32 	%r53, 0;
	@%p14 bra 	$L__BB0_22;
	and.b32  	%r53, %r19, 2147483632;
	neg.s32 	%r51, %r53;
	add.s64 	%rd80, %rd6, 32;
	add.s64 	%rd79, %rd5, 32;
$L__BB0_21:
	.pragma "nounroll";
	ld.global.f32 	%f653, [%rd80+-32];
	add.f32 	%f654, %f653, 0f00000000;
	st.global.f32 	[%rd79+-32], %f654;
	ld.global.f32 	%f655, [%rd80+-28];
	add.f32 	%f656, %f655, 0f00000000;
	st.global.f32 	[%rd79+-28], %f656;
	ld.global.f32 	%f657, [%rd80+-24];
	add.f32 	%f658, %f657, 0f00000000;
	st.global.f32 	[%rd79+-24], %f658;
	ld.global.f32 	%f659, [%rd80+-20];
	add.f32 	%f660, %f659, 0f00000000;
	st.global.f32 	[%rd79+-20], %f660;
	ld.global.f32 	%f661, [%rd80+-16];
	add.f32 	%f662, %f661, 0f00000000;
	st.global.f32 	[%rd79+-16], %f662;
	ld.global.f32 	%f663, [%rd80+-12];
	add.f32 	%f664, %f663, 0f00000000;
	st.global.f32 	[%rd79+-12], %f664;
	ld.global.f32 	%f665, [%rd80+-8];
	add.f32 	%f666, %f665, 0f00000000;
	st.global.f32 	[%rd79+-8], %f666;
	ld.global.f32 	%f667, [%rd80+-4];
	add.f32 	%f668, %f667, 0f00000000;
	st.global.f32 	[%rd79+-4], %f668;
	ld.global.f32 	%f669, [%rd80];
	add.f32 	%f670, %f669, 0f00000000;
	st.global.f32 	[%rd79], %f670;
	ld.global.f32 	%f671, [%rd80+4];
	add.f32 	%f672, %f671, 0f00000000;
	st.global.f32 	[%rd79+4], %f672;
	ld.global.f32 	%f673, [%rd80+8];
	add.f32 	%f674, %f673, 0f00000000;
	st.global.f32 	[%rd79+8], %f674;
	ld.global.f32 	%f675, [%rd80+12];
	add.f32 	%f676, %f675, 0f00000000;
	st.global.f32 	[%rd79+12], %f676;
	ld.global.f32 	%f677, [%rd80+16];
	add.f32 	%f678, %f677, 0f00000000;
	st.global.f32 	[%rd79+16], %f678;
	ld.global.f32 	%f679, [%rd80+20];
	add.f32 	%f680, %f679, 0f00000000;
	st.global.f32 	[%rd79+20], %f680;
	ld.global.f32 	%f681, [%rd80+24];
	add.f32 	%f682, %f681, 0f00000000;
	st.global.f32 	[%rd79+24], %f682;
	ld.global.f32 	%f683, [%rd80+28];
	add.f32 	%f684, %f683, 0f00000000;
	st.global.f32 	[%rd79+28], %f684;
	add.s32 	%r51, %r51, 16;
	add.s64 	%rd80, %rd80, 64;
	add.s64 	%rd79, %rd79, 64;
	setp.ne.s32 	%p15, %r51, 0;
	@%p15 bra 	$L__BB0_21;
$L__BB0_22:
	setp.eq.s32 	%p16, %r20, 0;
	@%p16 bra 	$L__BB0_31;
	and.b32  	%r26, %r19, 7;
	setp.lt.u32 	%p17, %r20, 8;
	@%p17 bra 	$L__BB0_25;
	mul.wide.u32 	%rd70, %r53, 4;
	add.s64 	%rd71, %rd6, %rd70;
	ld.global.f32 	%f685, [%rd71];
	add.f32 	%f686, %f685, 0f00000000;
	add.s64 	%rd72, %rd5, %rd70;
	st.global.f32 	[%rd72], %f686;
	ld.global.f32 	%f687, [%rd71+4];
	add.f32 	%f688, %f687, 0f00000000;
	st.global.f32 	[%rd72+4], %f688;
	ld.global.f32 	%f689, [%rd71+8];
	add.f32 	%f690, %f689, 0f00000000;
	st.global.f32 	[%rd72+8], %f690;
	ld.global.f32 	%f691, [%rd71+12];
	add.f32 	%f692, %f691, 0f00000000;
	st.global.f32 	[%rd72+12], %f692;
	ld.global.f32 	%f693, [%rd71+16];
	add.f32 	%f694, %f693, 0f00000000;
	st.global.f32 	[%rd72+16], %f694;
	ld.global.f32 	%f695, [%rd71+20];
	add.f32 	%f696, %f695, 0f00000000;
	st.global.f32 	[%rd72+20], %f696;
	ld.global.f32 	%f697, [%rd71+24];
	add.f32 	%f698, %f697, 0f00000000;
	st.global.f32 	[%rd72+24], %f698;
	ld.global.f32 	%f699, [%rd71+28];
	add.f32 	%f700, %f699, 0f00000000;
	st.global.f32 	[%rd72+28], %f700;
	add.s32 	%r53, %r53, 8;
$L__BB0_25:
	setp.eq.s32 	%p18, %r26, 0;
	@%p18 bra 	$L__BB0_31;
	and.b32  	%r29, %r19, 3;
	setp.lt.u32 	%p19, %r26, 4;
	@%p19 bra 	$L__BB0_28;
	mul.wide.u32 	%rd73, %r53, 4;
	add.s64 	%rd74, %rd6, %rd73;
	ld.global.f32 	%f701, [%rd74];
	add.f32 	%f702, %f701, 0f00000000;
	add.s64 	%rd75, %rd5, %rd73;
	st.global.f32 	[%rd75], %f702;
	ld.global.f32 	%f703, [%rd74+4];
	add.f32 	%f704, %f703, 0f00000000;
	st.global.f32 	[%rd75+4], %f704;
	ld.global.f32 	%f705, [%rd74+8];
	add.f32 	%f706, %f705, 0f00000000;
	st.global.f32 	[%rd75+8], %f706;
	ld.global.f32 	%f707, [%rd74+12];
	add.f32 	%f708, %f707, 0f00000000;
	st.global.f32 	[%rd75+12], %f708;
	add.s32 	%r53, %r53, 4;
$L__BB0_28:
	setp.eq.s32 	%p20, %r29, 0;
	@%p20 bra 	$L__BB0_31;
	mul.wide.u32 	%rd76, %r53, 4;
	add.s64 	%rd82, %rd5, %rd76;
	add.s64 	%rd81, %rd6, %rd76;
	neg.s32 	%r55, %r29;
$L__BB0_30:
	.pragma "nounroll";
	ld.global.f32 	%f709, [%rd81];
	add.f32 	%f710, %f709, 0f00000000;
	st.global.f32 	[%rd82], %f710;
	add.s64 	%rd82, %rd82, 4;
	add.s64 	%rd81, %rd81, 4;
	add.s32 	%r55, %r55, 1;
	setp.ne.s32 	%p21, %r55, 0;
	@%p21 bra 	$L__BB0_30;
$L__BB0_31:
	ret;

}


// ===== COMPILED SASS (sm_100) =====

	.target	sm_100

	.elftype	@"ET_EXEC"


//--------------------- .note.nv.tkinfo           --------------------------
	.section	.note.nv.tkinfo,"",@"SHT_NOTE"
	.sectionflags	@"SHF_NOTE_NV_TKINFO"
	.tkinfo
        /*0018*/ 	.word	0x00000002
        /*0030*/ 	.string	""
        /*0030*/ 	.string	"ptxas"
        /*0030*/ 	.string	"Cuda compilation tools, release 13.0, V13.0.88"
        /*0030*/ 	.string	"Build cuda_13.0.r13.0/compiler.36424714_0"
        /*0030*/ 	.string	"-arch sm_100 -m 64 "



//--------------------- .note.nv.cuinfo           --------------------------
	.section	.note.nv.cuinfo,"",@"SHT_NOTE"
	.sectionflags	@"SHF_NOTE_NV_CUINFO"
        /*0018*/ 	.short	0x0002
        /*001a*/ 	.short	0x0064
        /*001c*/ 	.short	0x0082
	.zero		2


//--------------------- .nv.info                  --------------------------
	.section	.nv.info,"",@"SHT_CUDA_INFO"
	.align	4


	//----- nvinfo : EIATTR_REGCOUNT
	.align		4
        /*0000*/ 	.byte	0x04, 0x2f
        /*0002*/ 	.short	(.L_1 - .L_0)
	.align		4
.L_0:
        /*0004*/ 	.word	index@(executeGraph)
        /*0008*/ 	.word	0x00000020


	//----- nvinfo : EIATTR_FRAME_SIZE
	.align		4
.L_1:
        /*000c*/ 	.byte	0x04, 0x11
        /*000e*/ 	.short	(.L_3 - .L_2)
	.align		4
.L_2:
        /*0010*/ 	.word	index@(executeGraph)
        /*0014*/ 	.word	0x00000000


	//----- nvinfo : EIATTR_MIN_STACK_SIZE
	.align		4
.L_3:
        /*0018*/ 	.byte	0x04, 0x12
        /*001a*/ 	.short	(.L_5 - .L_4)
	.align		4
.L_4:
        /*001c*/ 	.word	index@(executeGraph)
        /*0020*/ 	.word	0x00000000
.L_5:


//--------------------- .nv.compat                --------------------------
	.section	.nv.compat,"",@"SHT_CUDA_COMPAT_INFO"
	.align	4
        /*0000*/ 	.byte	0x02, 0x09, 0x00, 0x00, 0x02, 0x02, 0x01, 0x00, 0x02, 0x05, 0x05, 0x00, 0x03, 0x07, 0x01, 0x01
        /*0010*/ 	.byte	0x02, 0x03, 0x00, 0x00, 0x02, 0x06, 0x01, 0x00, 0x04, 0x0b, 0x08, 0x00, 0x09, 0x00, 0x00, 0x00
        /*0020*/ 	.byte	0x00, 0x00, 0x00, 0x00


//--------------------- .nv.info.executeGraph     --------------------------
	.section	.nv.info.executeGraph,"",@"SHT_CUDA_INFO"
	.sectionflags	@""
	.align	4


	//----- nvinfo : EIATTR_CUDA_API_VERSION
	.align		4
        /*0000*/ 	.byte	0x04, 0x37
        /*0002*/ 	.short	(.L_7 - .L_6)
.L_6:
        /*0004*/ 	.word	0x00000082


	//----- nvinfo : EIATTR_KPARAM_INFO
	.align		4
.L_7:
        /*0008*/ 	.byte	0x04, 0x17
        /*000a*/ 	.short	(.L_9 - .L_8)
.L_8:
        /*000c*/ 	.word	0x00000000
        /*0010*/ 	.short	0x0012
        /*0012*/ 	.short	0x0090
        /*0014*/ 	.byte	0x00, 0xf5, 0x21, 0x00


	//----- nvinfo : EIATTR_KPARAM_INFO
	.align		4
.L_9:
        /*0018*/ 	.byte	0x04, 0x17
        /*001a*/ 	.short	(.L_11 - .L_10)
.L_10:
        /*001c*/ 	.word	0x00000000
        /*0020*/ 	.short	0x0011
        /*0022*/ 	.short	0x0088
        /*0024*/ 	.byte	0x00, 0xf0, 0x11, 0x00


	//----- nvinfo : EIATTR_KPARAM_INFO
	.align		4
.L_11:
        /*0028*/ 	.byte	0x04, 0x17
        /*002a*/ 	.short	(.L_13 - .L_12)
.L_12:
        /*002c*/ 	.word	0x00000000
        /*0030*/ 	.short	0x0010
        /*0032*/ 	.short	0x0080
        /*0034*/ 	.byte	0x00, 0xf5, 0x21, 0x00


	//----- nvinfo : EIATTR_KPARAM_INFO
	.align		4
.L_13:
        /*0038*/ 	.byte	0x04, 0x17
        /*003a*/ 	.short	(.L_15 - .L_14)
.L_14:
        /*003c*/ 	.word	0x00000000
        /*0040*/ 	.short	0x000f
        /*0042*/ 	.short	0x0078
        /*0044*/ 	.byte	0x00, 0xf5, 0x21, 0x00


	//----- nvinfo : EIATTR_KPARAM_INFO
	.align		4
.L_15:
        /*0048*/ 	.byte	0x04, 0x17
        /*004a*/ 	.short	(.L_17 - .L_16)
.L_16:
        /*004c*/ 	.word	0x00000000
        /*0050*/ 	.short	0x000e
        /*0052*/ 	.short	0x0070
        /*0054*/ 	.byte	0x00, 0xf0, 0x11, 0x00


	//----- nvinfo : EIATTR_KPARAM_INFO
	.align		4
.L_17:
        /*0058*/ 	.byte	0x04, 0x17
        /*005a*/ 	.short	(.L_19 - .L_18)
.L_18:
        /*005c*/ 	.word	0x00000000
        /*0060*/ 	.short	0x000d
        /*0062*/ 	.short	0x0068
        /*0064*/ 	.byte	0x00, 0xf5, 0x21, 0x00


	//----- nvinfo : EIATTR_KPARAM_INFO
	.align		4
.L_19:
        /*0068*/ 	.byte	0x04, 0x17
        /*006a*/ 	.short	(.L_21 - .L_20)
.L_20:
        /*006c*/ 	.word	0x00000000
        /*0070*/ 	.short	0x000c
        /*0072*/ 	.short	0x0060
        /*0074*/ 	.byte	0x00, 0xf5, 0x21, 0x00


	//----- nvinfo : EIATTR_KPARAM_INFO
	.align		4
.L_21:
        /*0078*/ 	.byte	0x04, 0x17
        /*007a*/ 	.short	(.L_23 - .L_22)
.L_22:
        /*007c*/ 	.word	0x00000000
        /*0080*/ 	.short	0x000b
        /*0082*/ 	.short	0x0058
        /*0084*/ 	.byte	0x00, 0xf0, 0x11, 0x00


	//----- nvinfo : EIATTR_KPARAM_INFO
	.align		4
.L_23:
        /*0088*/ 	.byte	0x04, 0x17
        /*008a*/ 	.short	(.L_25 - .L_24)
.L_24:
        /*008c*/ 	.word	0x00000000
        /*0090*/ 	.short	0x000a
        /*0092*/ 	.short	0x0050
        /*0094*/ 	.byte	0x00, 0xf5, 0x21, 0x00


	//----- nvinfo : EIATTR_KPARAM_INFO
	.align		4
.L_25:
        /*0098*/ 	.byte	0x04, 0x17
        /*009a*/ 	.short	(.L_27 - .L_26)
.L_26:
        /*009c*/ 	.word	0x00000000
        /*00a0*/ 	.short	0x0009
        /*00a2*/ 	.short	0x0048
        /*00a4*/ 	.byte	0x00, 0xf5, 0x21, 0x00


	//----- nvinfo : EIATTR_KPARAM_INFO
	.align		4
.L_27:
        /*00a8*/ 	.byte	0x04, 0x17
        /*00aa*/ 	.short	(.L_29 - .L_28)
.L_28:
        /*00ac*/ 	.word	0x00000000
        /*00b0*/ 	.short	0x0008
        /*00b2*/ 	.short	0x0040
        /*00b4*/ 	.byte	0x00, 0xf0, 0x11, 0x00


	//----- nvinfo : EIATTR_KPARAM_INFO
	.align		4
.L_29:
        /*00b8*/ 	.byte	0x04, 0x17
        /*00ba*/ 	.short	(.L_31 - .L_30)
.L_30:
        /*00bc*/ 	.word	0x00000000
        /*00c0*/ 	.short	0x0007
        /*00c2*/ 	.short	0x0038
        /*00c4*/ 	.byte	0x00, 0xf5, 0x21, 0x00


	//----- nvinfo : EIATTR_KPARAM_INFO
	.align		4
.L_31:
        /*00c8*/ 	.byte	0x04, 0x17
        /*00ca*/ 	.short	(.L_33 - .L_32)
.L_32:
        /*00cc*/ 	.word	0x00000000
        /*00d0*/ 	.short	0x0006
        /*00d2*/ 	.short	0x0030
        /*00d4*/ 	.byte	0x00, 0xf5, 0x21, 0x00


	//----- nvinfo : EIATTR_KPARAM_INFO
	.align		4
.L_33:
        /*00d8*/ 	.byte	0x04, 0x17
        /*00da*/ 	.short	(.L_35 - .L_34)
.L_34:
        /*00dc*/ 	.word	0x00000000
        /*00e0*/ 	.short	0x0005
        /*00e2*/ 	.short	0x0028
        /*00e4*/ 	.byte	0x00, 0xf0, 0x11, 0x00


	//----- nvinfo : EIATTR_KPARAM_INFO
	.align		4
.L_35:
        /*00e8*/ 	.byte	0x04, 0x17
        /*00ea*/ 	.short	(.L_37 - .L_36)
.L_36:
        /*00ec*/ 	.word	0x00000000
        /*00f0*/ 	.short	0x0004
        /*00f2*/ 	.short	0x0020
        /*00f4*/ 	.byte	0x00, 0xf5, 0x21, 0x00


	//----- nvinfo : EIATTR_KPARAM_INFO
	.align		4
.L_37:
        /*00f8*/ 	.byte	0x04, 0x17
        /*00fa*/ 	.short	(.L_39 - .L_38)
.L_38:
        /*00fc*/ 	.word	0x00000000
        /*0100*/ 	.short	0x0003
        /*0102*/ 	.short	0x0018
        /*0104*/ 	.byte	0x00, 0xf5, 0x21, 0x00


	//----- nvinfo : EIATTR_KPARAM_INFO
	.align		4
.L_39:
        /*0108*/ 	.byte	0x04, 0x17
        /*010a*/ 	.short	(.L_41 - .L_40)
.L_40:
        /*010c*/ 	.word	0x00000000
        /*0110*/ 	.short	0x0002
        /*0112*/ 	.short	0x0010
        /*0114*/ 	.byte	0x00, 0xf0, 0x11, 0x00


	//----- nvinfo : EIATTR_KPARAM_INFO
	.align		4
.L_41:
        /*0118*/ 	.byte	0x04, 0x17
        /*011a*/ 	.short	(.L_43 - .L_42)
.L_42:
        /*011c*/ 	.word	0x00000000
        /*0120*/ 	.short	0x0001
        /*0122*/ 	.short	0x0008
        /*0124*/ 	.byte	0x00, 0xf5, 0x21, 0x00


	//----- nvinfo : EIATTR_KPARAM_INFO
	.align		4
.L_43:
        /*0128*/ 	.byte	0x04, 0x17
        /*012a*/ 	.short	(.L_45 - .L_44)
.L_44:
        /*012c*/ 	.word	0x00000000
        /*0130*/ 	.short	0x0000
        /*0132*/ 	.short	0x0000
        /*0134*/ 	.byte	0x00, 0xf5, 0x21, 0x00


	//----- nvinfo : EIATTR_SPARSE_MMA_MASK
	.align		4
.L_45:
        /*0138*/ 	.byte	0x03, 0x50
        /*013a*/ 	.short	0x0000


	//----- nvinfo : EIATTR_MAXREG_COUNT
	.align		4
        /*013c*/ 	.byte	0x03, 0x1b
        /*013e*/ 	.short	0x00ff


	//----- nvinfo : EIATTR_MERCURY_ISA_VERSION
	.align		4
        /*0140*/ 	.byte	0x03, 0x5f
        /*0142*/ 	.short	0x0101


	//----- nvinfo : EIATTR_VRC_CTA_INIT_COUNT
	.align		4
        /*0144*/ 	.byte	0x02, 0x4a
	.zero		1
	.zero		1


	//----- nvinfo : EIATTR_EXIT_INSTR_OFFSETS
	.align		4
        /*0148*/ 	.byte	0x04, 0x1c
        /*014a*/ 	.short	(.L_47 - .L_46)


	//   ....[0]....
.L_46:
        /*014c*/ 	.word	0x00003f60


	//   ....[1]....
        /*0150*/ 	.word	0x00004430


	//   ....[2]....
        /*0154*/ 	.word	0x00004650


	//   ....[3]....
        /*0158*/ 	.word	0x000047b0


	//   ....[4]....
        /*015c*/ 	.word	0x00004920


	//----- nvinfo : EIATTR_CBANK_PARAM_SIZE
	.align		4
.L_47:
        /*0160*/ 	.byte	0x03, 0x19
        /*0162*/ 	.short	0x0098


	//----- nvinfo : EIATTR_PARAM_CBANK
	.align		4
        /*0164*/ 	.byte	0x04, 0x0a
        /*0166*/ 	.short	(.L_49 - .L_48)
	.align		4
.L_48:
        /*0168*/ 	.word	index@(.nv.constant0.executeGraph)
        /*016c*/ 	.short	0x0380
        /*016e*/ 	.short	0x0098


	//----- nvinfo : EIATTR_SW_WAR
	.align		4
.L_49:
        /*0170*/ 	.byte	0x04, 0x36
        /*0172*/ 	.short	(.L_51 - .L_50)
.L_50:
        /*0174*/ 	.word	0x00000008
.L_51:


//--------------------- .nv.callgraph             --------------------------
	.section	.nv.callgraph,"",@"SHT_CUDA_CALLGRAPH"
	.align	4
	.sectionentsize	8
	.align		4
        /*0000*/ 	.word	0x00000000
	.align		4
        /*0004*/ 	.word	0xffffffff
	.align		4
        /*0008*/ 	.word	0x00000000
	.align		4
        /*000c*/ 	.word	0xfffffffe
	.align		4
        /*0010*/ 	.word	0x00000000
	.align		4
        /*0014*/ 	.word	0xfffffffd
	.align		4
        /*0018*/ 	.word	0x00000000
	.align		4
        /*001c*/ 	.word	0xfffffffc


//--------------------- .text.executeGraph        --------------------------
	.section	.text.executeGraph,"ax",@progbits
	.align	128
        .global         executeGraph
        .type           executeGraph,@function
        .size           executeGraph,(.L_x_15 - executeGraph)
        .other          executeGraph,@"STO_CUDA_ENTRY STV_DEFAULT"
executeGraph:
.text.executeGraph:
[----:B------:R-:W-:Y:S08]  /*0000*/  LDC R1, c[0x0][0x37c] ;  /* 0x0000df00ff017b82 */ /* 0x000ff00000000800 */
[----:B------:R-:W0:Y:S01]  /*0010*/  LDC.64 R2, c[0x0][0x388] ;  /* 0x0000e200ff027b82 */ /* 0x000e220000000a00 */
[----:B------:R-:W0:Y:S02]  /*0020*/  LDCU.64 UR8, c[0x0][0x358] ;  /* 0x00006b00ff0877ac */ /* 0x000e240008000a00 */
[----:B0-----:R-:W2:Y:S02]  /*0030*/  LDG.E R0, desc[UR8][R2.64] ;  /* 0x0000000802007981 */ /* 0x001ea4000c1e1900 */
[----:B--2---:R-:W-:-:S13]  /*0040*/  ISETP.GT.AND P0, PT, R0, RZ, PT ;  /* 0x000000ff0000720c */ /* 0x004fda0003f04270 */
[----:B------:R-:W-:Y:S05]  /*0050*/  @P0 BRA `(.L_x_0) ;  /* 0x0000000000e40947 */ /* 0x000fea0003800000 */
[----:B------:R-:W-:-:S07]  /*0060*/  IMAD.MOV.U32 R0, RZ, RZ, RZ ;  /* 0x000000ffff007224 */ /* 0x000fce00078e00ff */
.L_x_1:
[----:B0-----:R-:W0:Y:S08]  /*0070*/  LDC.64 R2, c[0x0][0x3c8] ;  /* 0x0000f200ff027b82 */ /* 0x001e300000000a00 */
[----:B------:R-:W1:Y:S01]  /*0080*/  LDC.64 R4, c[0x0][0x410] ;  /* 0x00010400ff047b82 */ /* 0x000e620000000a00 */
[----:B0-----:R-:W-:-:S05]  /*0090*/  IMAD.WIDE.U32 R2, R0, 0x4, R2 ;  /* 0x0000000400027825 */ /* 0x001fca00078e0002 */
[----:B------:R-:W2:Y:S01]  /*00a0*/  LDG.E R6, desc[UR8][R2.64] ;  /* 0x0000000802067981 */ /* 0x000ea2000c1e1900 */
[----:B-1----:R-:W-:-:S04]  /*00b0*/  IMAD.WIDE.U32 R4, R0, 0x4, R4 ;  /* 0x0000000400047825 */ /* 0x002fc800078e0004 */
[----:B--2---:R-:W-:-:S05]  /*00c0*/  FADD R7, RZ, R6 ;  /* 0x00000006ff077221 */ /* 0x004fca0000000000 */
[----:B------:R0:W-:Y:S04]  /*00d0*/  STG.E desc[UR8][R4.64], R7 ;  /* 0x0000000704007986 */ /* 0x0001e8000c101908 */
[----:B------:R-:W2:Y:S02]  /*00e0*/  LDG.E R6, desc[UR8][R2.64+0x4] ;  /* 0x0000040802067981 */ /* 0x000ea4000c1e1900 */
[----:B--2---:R-:W-:-:S05]  /*00f0*/  FADD R9, RZ, R6 ;  /* 0x00000006ff097221 */ /* 0x004fca0000000000 */
[----:B------:R1:W-:Y:S04]  /*0100*/  STG.E desc[UR8][R4.64+0x4], R9 ;  /* 0x0000040904007986 */ /* 0x0003e8000c101908 */
[----:B------:R-:W2:Y:S02]  /*0110*/  LDG.E R6, desc[UR8][R2.64+0x8] ;  /* 0x0000080802067981 */ /* 0x000ea4000c1e1900 */
[----:B--2---:R-:W-:-:S05]  /*0120*/  FADD R11, RZ, R6 ;  /* 0x00000006ff0b7221 */ /* 0x004fca0000000000 */
[----:B------:R2:W-:Y:S04]  /*0130*/  STG.E desc[UR8][R4.64+0x8], R11 ;  /* 0x0000080b04007986 */ /* 0x0005e8000c101908 */
[----:B------:R-:W3:Y:S02]  /*0140*/  LDG.E R6, desc[UR8][R2.64+0xc] ;  /* 0x00000c0802067981 */ /* 0x000ee4000c1e1900 */
[----:B---3--:R-:W-:-:S05]  /*0150*/  FADD R13, RZ, R6 ;  /* 0x00000006ff0d7221 */ /* 0x008fca0000000000 */
[----:B------:R3:W-:Y:S04]  /*0160*/  STG.E desc[UR8][R4.64+0xc], R13 ;  /* 0x00000c0d04007986 */ /* 0x0007e8000c101908 */
[----:B------:R-:W0:Y:S02]  /*0170*/  LDG.E R6, desc[UR8][R2.64+0x10] ;  /* 0x0000100802067981 */ /* 0x000e24000c1e1900 */
[----:B0-----:R-:W-:-:S05]  /*0180*/  FADD R7, RZ, R6 ;  /* 0x00000006ff077221 */ /* 0x001fca0000000000 */
[----:B------:R0:W-:Y:S04]  /*0190*/  STG.E desc[UR8][R4.64+0x10], R7 ;  /* 0x0000100704007986 */ /* 0x0001e8000c101908 */
[----:B------:R-:W1:Y:S02]  /*01a0*/  LDG.E R6, desc[UR8][R2.64+0x14] ;  /* 0x0000140802067981 */ /* 0x000e64000c1e1900 */
[----:B-1----:R-:W-:-:S05]  /*01b0*/  FADD R9, RZ, R6 ;  /* 0x00000006ff097221 */ /* 0x002fca0000000000 */
        /* <DEDUP_REMOVED lines=25> */
[----:B------:R-:W2:Y:S01]  /*0350*/  LDG.E R6, desc[UR8][R2.64+0x38] ;  /* 0x0000380802067981 */ /* 0x000ea2000c1e1900 */
[----:B------:R-:W-:Y:S02]  /*0360*/  VIADD R0, R0, 0x10 ;  /* 0x0000001000007836 */ /* 0x000fe40000000000 */
[----:B--2---:R-:W-:-:S05]  /*0370*/  FADD R11, RZ, R6 ;  /* 0x00000006ff0b7221 */ /* 0x004fca0000000000 */
[----:B------:R0:W-:Y:S04]  /*0380*/  STG.E desc[UR8][R4.64+0x38], R11 ;  /* 0x0000380b04007986 */ /* 0x0001e8000c101908 */
[----:B------:R-:W3:Y:S01]  /*0390*/  LDG.E R6, desc[UR8][R2.64+0x3c] ;  /* 0x00003c0802067981 */ /* 0x000ee2000c1e1900 */
[----:B------:R-:W-:Y:S01]  /*03a0*/  ISETP.NE.AND P0, PT, R0, 0x100, PT ;  /* 0x000001000000780c */ /* 0x000fe20003f05270 */
[----:B---3--:R-:W-:-:S05]  /*03b0*/  FADD R13, RZ, R6 ;  /* 0x00000006ff0d7221 */ /* 0x008fca0000000000 */
[----:B------:R0:W-:Y:S07]  /*03c0*/  STG.E desc[UR8][R4.64+0x3c], R13 ;  /* 0x00003c0d04007986 */ /* 0x0001ee000c101908 */
[----:B------:R-:W-:Y:S05]  /*03d0*/  @P0 BRA `(.L_x_1) ;  /* 0xfffffffc00240947 */ /* 0x000fea000383ffff */
[----:B------:R-:W-:Y:S05]  /*03e0*/  BRA `(.L_x_2) ;  /* 0x0000000800cc7947 */ /* 0x000fea0003800000 */
.L_x_0:
[C---:B------:R-:W-:Y:S01]  /*03f0*/  LOP3.LUT R22, R0.reuse, 0xf, RZ, 0xc0, !PT ;  /* 0x0000000f00167812 */ /* 0x040fe200078ec0ff */
[----:B------:R-:W-:Y:S01]  /*0400*/  IMAD.MOV.U32 R7, RZ, RZ, RZ ;  /* 0x000000ffff077224 */ /* 0x000fe200078e00ff */
[C---:B------:R-:W-:Y:S02]  /*0410*/  LOP3.LUT R23, R0.reuse, 0x7, RZ, 0xc0, !PT ;  /* 0x0000000700177812 */ /* 0x040fe400078ec0ff */
[----:B------:R-:W-:-:S07]  /*0420*/  LOP3.LUT R24, R0, 0x3, RZ, 0xc0, !PT ;  /* 0x0000000300187812 */ /* 0x000fce00078ec0ff */
.L_x_8:
[C---:B------:R-:W-:Y:S01]  /*0430*/  ISETP.GE.U32.AND P0, PT, R0.reuse, 0x10, PT ;  /* 0x000000100000780c */ /* 0x040fe20003f06070 */
[----:B------:R-:W-:Y:S02]  /*0440*/  IMAD R6, R0, R7, RZ ;  /* 0x0000000700067224 */ /* 0x000fe400078e02ff */
[----:B------:R-:W-:Y:S02]  /*0450*/  IMAD.MOV.U32 R10, RZ, RZ, RZ ;  /* 0x000000ffff0a7224 */ /* 0x000fe400078e00ff */
[----:B-1----:R-:W-:-:S08]  /*0460*/  IMAD.MOV.U32 R9, RZ, RZ, RZ ;  /* 0x000000ffff097224 */ /* 0x002fd000078e00ff */
[----:B------:R-:W-:Y:S05]  /*0470*/  @!P0 BRA `(.L_x_3) ;  /* 0x0000000400108947 */ /* 0x000fea0003800000 */
[----:B------:R-:W0:Y:S01]  /*0480*/  LDC.64 R2, c[0x0][0x3b0] ;  /* 0x0000ec00ff027b82 */ /* 0x000e220000000a00 */
[----:B------:R-:W1:Y:S01]  /*0490*/  LDCU.64 UR4, c[0x0][0x380] ;  /* 0x00007000ff0477ac */ /* 0x000e620008000a00 */
[----:B------:R-:W-:Y:S01]  /*04a0*/  LOP3.LUT R8, R0, 0x7ffffff0, RZ, 0xc0, !PT ;  /* 0x7ffffff000087812 */ /* 0x000fe200078ec0ff */
[----:B------:R-:W-:-:S04]  /*04b0*/  IMAD.MOV.U32 R10, RZ, RZ, RZ ;  /* 0x000000ffff0a7224 */ /* 0x000fc800078e00ff */
[----:B------:R-:W-:Y:S01]  /*04c0*/  IMAD.MOV R9, RZ, RZ, -R8 ;  /* 0x000000ffff097224 */ /* 0x000fe200078e0a08 */
[----:B-1----:R-:W-:-:S04]  /*04d0*/  UIADD3 UR4, UP0, UPT, UR4, 0x20, URZ ;  /* 0x0000002004047890 */ /* 0x002fc8000ff1e0ff */
[----:B------:R-:W-:Y:S01]  /*04e0*/  UIADD3.X UR5, UPT, UPT, URZ, UR5, URZ, UP0, !UPT ;  /* 0x00000005ff057290 */ /* 0x000fe200087fe4ff */
[----:B0-----:R-:W-:-:S04]  /*04f0*/  IMAD.WIDE.U32 R2, R6, 0x4, R2 ;  /* 0x0000000406027825 */ /* 0x001fc800078e0002 */
[----:B------:R-:W-:Y:S01]  /*0500*/  IMAD.U32 R4, RZ, RZ, UR4 ;  /* 0x00000004ff047e24 */ /* 0x000fe2000f8e00ff */
[----:B------:R-:W-:Y:S01]  /*0510*/  IADD3 R2, P0, PT, R2, 0x20, RZ ;  /* 0x0000002002027810 */ /* 0x000fe20007f1e0ff */
[----:B------:R-:W-:-:S04]  /*0520*/  IMAD.U32 R5, RZ, RZ, UR5 ;  /* 0x00000005ff057e24 */ /* 0x000fc8000f8e00ff */
[----:B------:R-:W-:-:S08]  /*0530*/  IMAD.X R3, RZ, RZ, R3, P0 ;  /* 0x000000ffff037224 */ /* 0x000fd000000e0603 */
.L_x_4:
[----:B------:R-:W2:Y:S04]  /*0540*/  LDG.E R11, desc[UR8][R4.64+-0x20] ;  /* 0xffffe008040b7981 */ /* 0x000ea8000c1e1900 */
[----:B------:R-:W2:Y:S04]  /*0550*/  LDG.E R16, desc[UR8][R2.64+-0x20] ;  /* 0xffffe00802107981 */ /* 0x000ea8000c1e1900 */
[----:B------:R-:W3:Y:S04]  /*0560*/  LDG.E R26, desc[UR8][R4.64+-0x1c] ;  /* 0xffffe408041a7981 */ /* 0x000ee8000c1e1900 */
[----:B------:R-:W3:Y:S04]  /*0570*/  LDG.E R25, desc[UR8][R2.64+-0x1c] ;  /* 0xffffe40802197981 */ /* 0x000ee8000c1e1900 */
[----:B------:R-:W4:Y:S04]  /*0580*/  LDG.E R12, desc[UR8][R4.64+-0x18] ;  /* 0xffffe808040c7981 */ /* 0x000f28000c1e1900 */
[----:B------:R-:W4:Y:S04]  /*0590*/  LDG.E R13, desc[UR8][R2.64+-0x18] ;  /* 0xffffe808020d7981 */ /* 0x000f28000c1e1900 */
[----:B------:R-:W5:Y:S04]  /*05a0*/  LDG.E R14, desc[UR8][R4.64+-0x14] ;  /* 0xffffec08040e7981 */ /* 0x000f68000c1e1900 */
[----:B------:R-:W5:Y:S04]  /*05b0*/  LDG.E R15, desc[UR8][R2.64+-0x14] ;  /* 0xffffec08020f7981 */ /* 0x000f68000c1e1900 */
[----:B------:R-:W5:Y:S04]  /*05c0*/  LDG.E R20, desc[UR8][R4.64+-0x10] ;  /* 0xfffff00804147981 */ /* 0x000f68000c1e1900 */
[----:B------:R-:W5:Y:S04]  /*05d0*/  LDG.E R21, desc[UR8][R2.64+-0x10] ;  /* 0xfffff00802157981 */ /* 0x000f68000c1e1900 */
[----:B------:R-:W5:Y:S04]  /*05e0*/  LDG.E R18, desc[UR8][R4.64+-0xc] ;  /* 0xfffff40804127981 */ /* 0x000f68000c1e1900 */
[----:B------:R-:W5:Y:S04]  /*05f0*/  LDG.E R19, desc[UR8][R2.64+-0xc] ;  /* 0xfffff40802137981 */ /* 0x000f68000c1e1900 */
[----:B------:R-:W5:Y:S01]  /*0600*/  LDG.E R17, desc[UR8][R2.64+-0x8] ;  /* 0xfffff80802117981 */ /* 0x000f62000c1e1900 */
[----:B--2---:R-:W-:-:S03]  /*0610*/  FFMA R11, R11, R16, R10 ;  /* 0x000000100b0b7223 */ /* 0x004fc6000000000a */
[----:B------:R-:W2:Y:S04]  /*0620*/  LDG.E R16, desc[UR8][R4.64+-0x8] ;  /* 0xfffff80804107981 */ /* 0x000ea8000c1e1900 */
[----:B------:R-:W2:Y:S01]  /*0630*/  LDG.E R10, desc[UR8][R4.64+-0x4] ;  /* 0xfffffc08040a7981 */ /* 0x000ea2000c1e1900 */
[----:B---3--:R-:W-:-:S03]  /*0640*/  FFMA R25, R26, R25, R11 ;  /* 0x000000191a197223 */ /* 0x008fc6000000000b */
[----:B------:R-:W3:Y:S01]  /*0650*/  LDG.E R11, desc[UR8][R2.64+-0x4] ;  /* 0xfffffc08020b7981 */ /* 0x000ee2000c1e1900 */
[----:B----4-:R-:W-:-:S03]  /*0660*/  FFMA R25, R12, R13, R25 ;  /* 0x0000000d0c197223 */ /* 0x010fc60000000019 */
[----:B------:R-:W4:Y:S04]  /*0670*/  LDG.E R12, desc[UR8][R4.64] ;  /* 0x00000008040c7981 */ /* 0x000f28000c1e1900 */
[----:B------:R-:W4:Y:S01]  /*0680*/  LDG.E R13, desc[UR8][R2.64] ;  /* 0x00000008020d7981 */ /* 0x000f22000c1e1900 */
[----:B-----5:R-:W-:-:S03]  /*0690*/  FFMA R25, R14, R15, R25 ;  /* 0x0000000f0e197223 */ /* 0x020fc60000000019 */
[----:B------:R-:W5:Y:S04]  /*06a0*/  LDG.E R14, desc[UR8][R4.64+0x4] ;  /* 0x00000408040e7981 */ /* 0x000f68000c1e1900 */
[----:B------:R-:W5:Y:S01]  /*06b0*/  LDG.E R15, desc[UR8][R2.64+0x4] ;  /* 0x00000408020f7981 */ /* 0x000f62000c1e1900 */
[----:B------:R-:W-:-:S03]  /*06c0*/  FFMA R25, R20, R21, R25 ;  /* 0x0000001514197223 */ /* 0x000fc60000000019 */
[----:B------:R-:W5:Y:S04]  /*06d0*/  LDG.E R21, desc[UR8][R4.64+0x8] ;  /* 0x0000080804157981 */ /* 0x000f68000c1e1900 */
[----:B------:R-:W5:Y:S01]  /*06e0*/  LDG.E R20, desc[UR8][R2.64+0x8] ;  /* 0x0000080802147981 */ /* 0x000f62000c1e1900 */
[----:B------:R-:W-:-:S03]  /*06f0*/  FFMA R25, R18, R19, R25 ;  /* 0x0000001312197223 */ /* 0x000fc60000000019 */
[----:B------:R-:W5:Y:S04]  /*0700*/  LDG.E R18, desc[UR8][R4.64+0xc] ;  /* 0x00000c0804127981 */ /* 0x000f68000c1e1900 */
[----:B------:R-:W5:Y:S01]  /*0710*/  LDG.E R19, desc[UR8][R2.64+0xc] ;  /* 0x00000c0802137981 */ /* 0x000f62000c1e1900 */
[----:B--2---:R-:W-:-:S03]  /*0720*/  FFMA R25, R16, R17, R25 ;  /* 0x0000001110197223 */ /* 0x004fc60000000019 */
[----:B------:R-:W2:Y:S04]  /*0730*/  LDG.E R16, desc[UR8][R4.64+0x10] ;  /* 0x0000100804107981 */ /* 0x000ea8000c1e1900 */
[----:B------:R-:W2:Y:S01]  /*0740*/  LDG.E R17, desc[UR8][R2.64+0x10] ;  /* 0x0000100802117981 */ /* 0x000ea2000c1e1900 */
[----:B---3--:R-:W-:-:S03]  /*0750*/  FFMA R25, R10, R11, R25 ;  /* 0x0000000b0a197223 */ /* 0x008fc60000000019 */
[----:B------:R-:W3:Y:S04]  /*0760*/  LDG.E R10, desc[UR8][R4.64+0x14] ;  /* 0x00001408040a7981 */ /* 0x000ee8000c1e1900 */
[----:B------:R-:W3:Y:S01]  /*0770*/  LDG.E R11, desc[UR8][R2.64+0x14] ;  /* 0x00001408020b7981 */ /* 0x000ee2000c1e1900 */
[----:B----4-:R-:W-:-:S03]  /*0780*/  FFMA R25, R12, R13, R25 ;  /* 0x0000000d0c197223 */ /* 0x010fc60000000019 */
[----:B------:R-:W4:Y:S04]  /*0790*/  LDG.E R12, desc[UR8][R4.64+0x18] ;  /* 0x00001808040c7981 */ /* 0x000f28000c1e1900 */
[----:B------:R-:W4:Y:S01]  /*07a0*/  LDG.E R13, desc[UR8][R2.64+0x18] ;  /* 0x00001808020d7981 */ /* 0x000f22000c1e1900 */
[----:B-----5:R-:W-:-:S03]  /*07b0*/  FFMA R26, R14, R15, R25 ;  /* 0x0000000f0e1a7223 */ /* 0x020fc60000000019 */
[----:B------:R0:W5:Y:S04]  /*07c0*/  LDG.E R14, desc[UR8][R4.64+0x1c] ;  /* 0x00001c08040e7981 */ /* 0x000168000c1e1900 */
[----:B------:R1:W5:Y:S01]  /*07d0*/  LDG.E R15, desc[UR8][R2.64+0x1c] ;  /* 0x00001c08020f7981 */ /* 0x000362000c1e1900 */
[----:B------:R-:W-:Y:S02]  /*07e0*/  VIADD R9, R9, 0x10 ;  /* 0x0000001009097836 */ /* 0x000fe40000000000 */
[----:B------:R-:W-:-:S03]  /*07f0*/  FFMA R21, R21, R20, R26 ;  /* 0x0000001415157223 */ /* 0x000fc6000000001a */
[----:B------:R-:W-:Y:S01]  /*0800*/  ISETP.NE.AND P0, PT, R9, RZ, PT ;  /* 0x000000ff0900720c */ /* 0x000fe20003f05270 */
[----:B------:R-:W-:Y:S01]  /*0810*/  FFMA R19, R18, R19, R21 ;  /* 0x0000001312137223 */ /* 0x000fe20000000015 */
[----:B0-----:R-:W-:Y:S02]  /*0820*/  IADD3 R4, P1, PT, R4, 0x40, RZ ;  /* 0x0000004004047810 */ /* 0x001fe40007f3e0ff */
[----:B-1----:R-:W-:-:S03]  /*0830*/  IADD3 R2, P2, PT, R2, 0x40, RZ ;  /* 0x0000004002027810 */ /* 0x002fc60007f5e0ff */
[----:B------:R-:W-:Y:S02]  /*0840*/  IMAD.X R5, RZ, RZ, R5, P1 ;  /* 0x000000ffff057224 */ /* 0x000fe400008e0605 */
[----:B------:R-:W-:Y:S02]  /*0850*/  IMAD.X R3, RZ, RZ, R3, P2 ;  /* 0x000000ffff037224 */ /* 0x000fe400010e0603 */
[----:B--2---:R-:W-:-:S04]  /*0860*/  FFMA R17, R16, R17, R19 ;  /* 0x0000001110117223 */ /* 0x004fc80000000013 */
[----:B---3--:R-:W-:-:S04]  /*0870*/  FFMA R11, R10, R11, R17 ;  /* 0x0000000b0a0b7223 */ /* 0x008fc80000000011 */
[----:B----4-:R-:W-:-:S04]  /*0880*/  FFMA R11, R12, R13, R11 ;  /* 0x0000000d0c0b7223 */ /* 0x010fc8000000000b */
[----:B-----5:R-:W-:Y:S01]  /*0890*/  FFMA R10, R14, R15, R11 ;  /* 0x0000000f0e0a7223 */ /* 0x020fe2000000000b */
[----:B------:R-:W-:Y:S06]  /*08a0*/  @P0 BRA `(.L_x_4) ;  /* 0xfffffffc00240947 */ /* 0x000fec000383ffff */
[----:B------:R-:W-:-:S07]  /*08b0*/  IMAD.MOV.U32 R9, RZ, RZ, R8 ;  /* 0x000000ffff097224 */ /* 0x000fce00078e0008 */
.L_x_3:
[----:B------:R-:W-:-:S13]  /*08c0*/  ISETP.NE.AND P0, PT, R22, RZ, PT ;  /* 0x000000ff1600720c */ /* 0x000fda0003f05270 */
[----:B------:R-:W-:Y:S05]  /*08d0*/  @!P0 BRA `(.L_x_5) ;  /* 0x0000000400688947 */ /* 0x000fea0003800000 */
[----:B------:R-:W-:Y:S01]  /*08e0*/  VIADD R2, R22, 0xffffffff ;  /* 0xffffffff16027836 */ /* 0x000fe20000000000 */
[----:B------:R-:W-:-:S04]  /*08f0*/  ISETP.NE.AND P1, PT, R23, RZ, PT ;  /* 0x000000ff1700720c */ /* 0x000fc80003f25270 */
[----:B------:R-:W-:-:S13]  /*0900*/  ISETP.GE.U32.AND P0, PT, R2, 0x7, PT ;  /* 0x000000070200780c */ /* 0x000fda0003f06070 */
[----:B------:R-:W-:Y:S05]  /*0910*/  @!P0 BRA `(.L_x_6) ;  /* 0x00000000008c8947 */ /* 0x000fea0003800000 */
[----:B------:R-:W0:Y:S01]  /*0920*/  LDC.64 R20, c[0x0][0x3b0] ;  /* 0x0000ec00ff147b82 */ /* 0x000e220000000a00 */
[C---:B------:R-:W-:Y:S01]  /*0930*/  IMAD.IADD R11, R6.reuse, 0x1, R9 ;  /* 0x00000001060b7824 */ /* 0x040fe200078e0209 */
[----:B------:R-:W-:-:S06]  /*0940*/  IADD3 R8, P0, PT, R6, R9, RZ ;  /* 0x0000000906087210 */ /* 0x000fcc0007f1e0ff */
[----:B------:R-:W1:Y:S08]  /*0950*/  LDC.64 R4, c[0x0][0x3b0] ;  /* 0x0000ec00ff047b82 */ /* 0x000e700000000a00 */
[----:B------:R-:W2:Y:S01]  /*0960*/  LDC.64 R2, c[0x0][0x380] ;  /* 0x0000e000ff027b82 */ /* 0x000ea20000000a00 */
[----:B0-----:R-:W-:-:S04]  /*0970*/  IMAD.WIDE.U32 R20, R11, 0x4, R20 ;  /* 0x000000040b147825 */ /* 0x001fc800078e0014 */
[----:B------:R-:W-:Y:S01]  /*0980*/  IMAD.X R11, RZ, RZ, RZ, P0 ;  /* 0x000000ffff0b7224 */ /* 0x000fe200000e06ff */
[----:B------:R-:W3:Y:S01]  /*0990*/  LDG.E R26, desc[UR8][R20.64] ;  /* 0x00000008141a7981 */ /* 0x000ee2000c1e1900 */
[----:B-1----:R-:W-:-:S04]  /*09a0*/  LEA R4, P0, R8, R4, 0x2 ;  /* 0x0000000408047211 */ /* 0x002fc800078010ff */
[----:B------:R-:W-:Y:S01]  /*09b0*/  LEA.HI.X R5, R8, R5, R11, 0x2, P0 ;  /* 0x0000000508057211 */ /* 0x000fe200000f140b */
[----:B--2---:R-:W-:-:S04]  /*09c0*/  IMAD.WIDE.U32 R2, R9, 0x4, R2 ;  /* 0x0000000409027825 */ /* 0x004fc800078e0002 */
[----:B------:R-:W2:Y:S04]  /*09d0*/  LDG.E R27, desc[UR8][R4.64+0x4] ;  /* 0x00000408041b7981 */ /* 0x000ea8000c1e1900 */
[----:B------:R-:W3:Y:S04]  /*09e0*/  LDG.E R25, desc[UR8][R2.64] ;  /* 0x0000000802197981 */ /* 0x000ee8000c1e1900 */
[----:B------:R-:W2:Y:S04]  /*09f0*/  LDG.E R28, desc[UR8][R2.64+0x4] ;  /* 0x00000408021c7981 */ /* 0x000ea8000c1e1900 */
        /* <DEDUP_REMOVED lines=11> */
[----:B------:R-:W5:Y:S01]  /*0ab0*/  LDG.E R20, desc[UR8][R4.64+0x1c] ;  /* 0x00001c0804147981 */ /* 0x000f62000c1e1900 */
[----:B------:R-:W-:-:S02]  /*0ac0*/  VIADD R9, R9, 0x8 ;  /* 0x0000000809097836 */ /* 0x000fc40000000000 */
[----:B---3--:R-:W-:-:S04]  /*0ad0*/  FFMA R25, R25, R26, R10 ;  /* 0x0000001a19197223 */ /* 0x008fc8000000000a */
[----:B--2---:R-:W-:-:S04]  /*0ae0*/  FFMA R28, R28, R27, R25 ;  /* 0x0000001b1c1c7223 */ /* 0x004fc80000000019 */
[----:B----4-:R-:W-:-:S04]  /*0af0*/  FFMA R18, R17, R18, R28 ;  /* 0x0000001211127223 */ /* 0x010fc8000000001c */
[----:B-----5:R-:W-:-:S04]  /*0b00*/  FFMA R16, R15, R16, R18 ;  /* 0x000000100f107223 */ /* 0x020fc80000000012 */
[----:B------:R-:W-:-:S04]  /*0b10*/  FFMA R14, R13, R14, R16 ;  /* 0x0000000e0d0e7223 */ /* 0x000fc80000000010 */
[----:B------:R-:W-:-:S04]  /*0b20*/  FFMA R11, R11, R12, R14 ;  /* 0x0000000c0b0b7223 */ /* 0x000fc8000000000e */
[----:B------:R-:W-:-:S04]  /*0b30*/  FFMA R8, R8, R21, R11 ;  /* 0x0000001508087223 */ /* 0x000fc8000000000b */
[----:B------:R-:W-:-:S07]  /*0b40*/  FFMA R10, R19, R20, R8 ;  /* 0x00000014130a7223 */ /* 0x000fce0000000008 */
.L_x_6:
        /* <DEDUP_REMOVED lines=11> */
[----:B------:R-:W-:Y:S02]  /*0c00*/  IMAD.X R11, RZ, RZ, RZ, P0 ;  /* 0x000000ffff0b7224 */ /* 0x000fe400000e06ff */
        /* <DEDUP_REMOVED lines=10> */
[----:B------:R-:W5:Y:S01]  /*0cb0*/  LDG.E R18, desc[UR8][R2.64+0xc] ;  /* 0x00000c0802127981 */ /* 0x000f62000c1e1900 */
[----:B------:R-:W-:-:S02]  /*0cc0*/  VIADD R9, R9, 0x4 ;  /* 0x0000000409097836 */ /* 0x000fc40000000000 */
[----:B---3--:R-:W-:-:S04]  /*0cd0*/  FFMA R11, R11, R12, R10 ;  /* 0x0000000c0b0b7223 */ /* 0x008fc8000000000a */
[----:B--2---:R-:W-:-:S04]  /*0ce0*/  FFMA R8, R8, R14, R11 ;  /* 0x0000000e08087223 */ /* 0x004fc8000000000b */
[----:B----4-:R-:W-:-:S04]  /*0cf0*/  FFMA R8, R15, R16, R8 ;  /* 0x000000100f087223 */ /* 0x010fc80000000008 */
[----:B-----5:R-:W-:-:S07]  /*0d00*/  FFMA R10, R17, R18, R8 ;  /* 0x00000012110a7223 */ /* 0x020fce0000000008 */
.L_x_7:
[----:B------:R-:W-:Y:S05]  /*0d10*/  @!P1 BRA `(.L_x_5) ;  /* 0x0000000000589947 */ /* 0x000fea0003800000 */
[----:B------:R-:W0:Y:S01]  /*0d20*/  LDC.64 R4, c[0x0][0x3b0] ;  /* 0x0000ec00ff047b82 */ /* 0x000e220000000a00 */
[----:B------:R-:W-:-:S07]  /*0d30*/  IMAD.IADD R11, R6, 0x1, R9 ;  /* 0x00000001060b7824 */ /* 0x000fce00078e0209 */
[----:B------:R-:W1:Y:S01]  /*0d40*/  LDC.64 R2, c[0x0][0x380] ;  /* 0x0000e000ff027b82 */ /* 0x000e620000000a00 */
[----:B0-----:R-:W-:-:S06]  /*0d50*/  IMAD.WIDE.U32 R4, R11, 0x4, R4 ;  /* 0x000000040b047825 */ /* 0x001fcc00078e0004 */
[----:B------:R-:W2:Y:S01]  /*0d60*/  LDG.E R4, desc[UR8][R4.64] ;  /* 0x0000000804047981 */ /* 0x000ea2000c1e1900 */
[----:B-1----:R-:W-:-:S05]  /*0d70*/  IMAD.WIDE.U32 R2, R9, 0x4, R2 ;  /* 0x0000000409027825 */ /* 0x002fca00078e0002 */
[----:B------:R-:W2:Y:S01]  /*0d80*/  LDG.E R11, desc[UR8][R2.64] ;  /* 0x00000008020b7981 */ /* 0x000ea2000c1e1900 */
[----:B------:R-:W-:Y:S01]  /*0d90*/  ISETP.NE.AND P0, PT, R24, 0x1, PT ;  /* 0x000000011800780c */ /* 0x000fe20003f05270 */
[----:B--2---:R-:W-:-:S12]  /*0da0*/  FFMA R10, R11, R4, R10 ;  /* 0x000000040b0a7223 */ /* 0x004fd8000000000a */
[----:B------:R-:W-:Y:S05]  /*0db0*/  @!P0 BRA `(.L_x_5) ;  /* 0x0000000000308947 */ /* 0x000fea0003800000 */
[----:B------:R-:W0:Y:S01]  /*0dc0*/  LDC.64 R12, c[0x0][0x3b0] ;  /* 0x0000ec00ff0c7b82 */ /* 0x000e220000000a00 */
[----:B------:R-:W-:Y:S02]  /*0dd0*/  IADD3 R6, P1, PT, R6, R9, RZ ;  /* 0x0000000906067210 */ /* 0x000fe40007f3e0ff */
[----:B------:R-:W-:Y:S01]  /*0de0*/  ISETP.NE.AND P0, PT, R24, 0x2, PT ;  /* 0x000000021800780c */ /* 0x000fe20003f05270 */
[----:B------:R-:W2:Y:S02]  /*0df0*/  LDG.E R9, desc[UR8][R2.64+0x4] ;  /* 0x0000040802097981 */ /* 0x000ea4000c1e1900 */
[----:B------:R-:W-:-:S10]  /*0e00*/  IMAD.X R5, RZ, RZ, RZ, P1 ;  /* 0x000000ffff057224 */ /* 0x000fd400008e06ff */
[----:B------:R-:W3:Y:S01]  /*0e10*/  @P0 LDG.E R11, desc[UR8][R2.64+0x8] ;  /* 0x00000808020b0981 */ /* 0x000ee2000c1e1900 */
[----:B0-----:R-:W-:-:S04]  /*0e20*/  LEA R4, P1, R6, R12, 0x2 ;  /* 0x0000000c06047211 */ /* 0x001fc800078210ff */
[----:B------:R-:W-:-:S05]  /*0e30*/  LEA.HI.X R5, R6, R13, R5, 0x2, P1 ;  /* 0x0000000d06057211 */ /* 0x000fca00008f1405 */
[----:B------:R-:W2:Y:S04]  /*0e40*/  LDG.E R6, desc[UR8][R4.64+0x4] ;  /* 0x0000040804067981 */ /* 0x000ea8000c1e1900 */
[----:B------:R-:W3:Y:S01]  /*0e50*/  @P0 LDG.E R8, desc[UR8][R4.64+0x8] ;  /* 0x0000080804080981 */ /* 0x000ee2000c1e1900 */
[----:B--2---:R-:W-:-:S04]  /*0e60*/  FFMA R10, R9, R6, R10 ;  /* 0x00000006090a7223 */ /* 0x004fc8000000000a */
[----:B---3--:R-:W-:-:S07]  /*0e70*/  @P0 FFMA R10, R11, R8, R10 ;  /* 0x000000080b0a0223 */ /* 0x008fce000000000a */
.L_x_5:
[----:B------:R-:W0:Y:S08]  /*0e80*/  LDC.64 R2, c[0x0][0x3c8] ;  /* 0x0000f200ff027b82 */ /* 0x000e300000000a00 */
[----:B------:R-:W1:Y:S01]  /*0e90*/  LDC.64 R4, c[0x0][0x410] ;  /* 0x00010400ff047b82 */ /* 0x000e620000000a00 */
[----:B0-----:R-:W-:-:S06]  /*0ea0*/  IMAD.WIDE.U32 R2, R7, 0x4, R2 ;  /* 0x0000000407027825 */ /* 0x001fcc00078e0002 */
[----:B------:R-:W2:Y:S01]  /*0eb0*/  LDG.E R3, desc[UR8][R2.64] ;  /* 0x0000000802037981 */ /* 0x000ea2000c1e1900 */
[----:B-1----:R-:W-:-:S04]  /*0ec0*/  IMAD.WIDE.U32 R4, R7, 0x4, R4 ;  /* 0x0000000407047825 */ /* 0x002fc800078e0004 */
[----:B------:R-:W-:-:S05]  /*0ed0*/  VIADD R7, R7, 0x1 ;  /* 0x0000000107077836 */ /* 0x000fca0000000000 */
[----:B------:R-:W-:Y:S01]  /*0ee0*/  ISETP.NE.AND P0, PT, R7, 0x100, PT ;  /* 0x000001000700780c */ /* 0x000fe20003f05270 */
[----:B--2---:R-:W-:-:S05]  /*0ef0*/  FADD R9, R3, R10 ;  /* 0x0000000a03097221 */ /* 0x004fca0000000000 */
[----:B------:R1:W-:Y:S07]  /*0f00*/  STG.E desc[UR8][R4.64], R9 ;  /* 0x0000000904007986 */ /* 0x0003ee000c101908 */
[----:B------:R-:W-:Y:S05]  /*0f10*/  @P0 BRA `(.L_x_8) ;  /* 0xfffffff400440947 */ /* 0x000fea000383ffff */
.L_x_2:
[----:B------:R-:W2:Y:S02]  /*0f20*/  LDC.64 R2, c[0x0][0x410] ;  /* 0x00010400ff027b82 */ /* 0x000ea40000000a00 */
[----:B--2---:R-:W2:Y:S04]  /*0f30*/  LDG.E R16, desc[UR8][R2.64] ;  /* 0x0000000802107981 */ /* 0x004ea8000c1e1900 */
[----:B------:R-:W3:Y:S04]  /*0f40*/  LDG.E R19, desc[UR8][R2.64+0x4] ;  /* 0x0000040802137981 */ /* 0x000ee8000c1e1900 */
        /* <DEDUP_REMOVED lines=8> */
[----:B01----:R-:W5:Y:S04]  /*0fd0*/  LDG.E R4, desc[UR8][R2.64+0x30] ;  /* 0x0000300802047981 */ /* 0x003f68000c1e1900 */
        /* <DEDUP_REMOVED lines=13> */
[----:B--2---:R-:W-:-:S03]  /*10b0*/  FMNMX R27, RZ, R16, !PT ;  /* 0x00000010ff1b7209 */ /* 0x004fc60007800000 */
[----:B------:R-:W2:Y:S01]  /*10c0*/  LDG.E R16, desc[UR8][R2.64+0x60] ;  /* 0x0000600802107981 */ /* 0x000ea2000c1e1900 */
[----:B---3--:R-:W-:-:S03]  /*10d0*/  FMNMX R29, RZ, R19, !PT ;  /* 0x00000013ff1d7209 */ /* 0x008fc60007800000 */
[----:B------:R-:W3:Y:S01]  /*10e0*/  LDG.E R19, desc[UR8][R2.64+0x64] ;  /* 0x0000640802137981 */ /* 0x000ee2000c1e1900 */
[----:B----4-:R-:W-:Y:S02]  /*10f0*/  FMNMX R25, RZ, R25, !PT ;  /* 0x00000019ff197209 */ /* 0x010fe40007800000 */
[----:B-----5:R-:W-:Y:S01]  /*1100*/  FMNMX R23, RZ, R23, !PT ;  /* 0x00000017ff177209 */ /* 0x020fe20007800000 */
[----:B------:R0:W-:Y:S04]  /*1110*/  STG.E desc[UR8][R2.64], R27 ;  /* 0x0000001b02007986 */ /* 0x0001e8000c101908 */
[----:B------:R1:W-:Y:S04]  /*1120*/  STG.E desc[UR8][R2.64+0xc], R25 ;  /* 0x00000c1902007986 */ /* 0x0003e8000c101908 */
[----:B------:R4:W-:Y:S01]  /*1130*/  STG.E desc[UR8][R2.64+0x14], R23 ;  /* 0x0000141702007986 */ /* 0x0009e2000c101908 */
[----:B0-----:R-:W-:-:S03]  /*1140*/  FMNMX R27, RZ, R26, !PT ;  /* 0x0000001aff1b7209 */ /* 0x001fc60007800000 */
[----:B------:R-:W5:Y:S04]  /*1150*/  LDG.E R26, desc[UR8][R2.64+0x70] ;  /* 0x00007008021a7981 */ /* 0x000f68000c1e1900 */
[----:B-1----:R-:W5:Y:S04]  /*1160*/  LDG.E R25, desc[UR8][R2.64+0x6c] ;  /* 0x00006c0802197981 */ /* 0x002f68000c1e1900 */
[----:B----4-:R-:W4:Y:S01]  /*1170*/  LDG.E R23, desc[UR8][R2.64+0x78] ;  /* 0x0000780802177981 */ /* 0x010f22000c1e1900 */
[----:B------:R-:W-:-:S03]  /*1180*/  FMNMX R28, RZ, R20, !PT ;  /* 0x00000014ff1c7209 */ /* 0x000fc60007800000 */
[----:B------:R-:W4:Y:S04]  /*1190*/  LDG.E R20, desc[UR8][R2.64+0x68] ;  /* 0x0000680802147981 */ /* 0x000f28000c1e1900 */
[----:B------:R0:W-:Y:S02]  /*11a0*/  STG.E desc[UR8][R2.64+0x4], R29 ;  /* 0x0000041d02007986 */ /* 0x0001e4000c101908 */
[----:B0-----:R-:W-:Y:S02]  /*11b0*/  FMNMX R29, RZ, R24, !PT ;  /* 0x00000018ff1d7209 */ /* 0x001fe40007800000 */
[----:B------:R-:W4:Y:S04]  /*11c0*/  LDG.E R24, desc[UR8][R2.64+0x7c] ;  /* 0x00007c0802187981 */ /* 0x000f28000c1e1900 */
[----:B------:R0:W-:Y:S02]  /*11d0*/  STG.E desc[UR8][R2.64+0x8], R28 ;  /* 0x0000081c02007986 */ /* 0x0001e4000c101908 */
[----:B0-----:R-:W-:-:S02]  /*11e0*/  FMNMX R28, RZ, R22, !PT ;  /* 0x00000016ff1c7209 */ /* 0x001fc40007800000 */
[----:B------:R-:W4:Y:S04]  /*11f0*/  LDG.E R22, desc[UR8][R2.64+0x74] ;  /* 0x0000740802167981 */ /* 0x000f28000c1e1900 */
[----:B------:R0:W-:Y:S02]  /*1200*/  STG.E desc[UR8][R2.64+0x10], R27 ;  /* 0x0000101b02007986 */ /* 0x0001e4000c101908 */
[----:B0-----:R-:W-:Y:S02]  /*1210*/  FMNMX R27, RZ, R0, !PT ;  /* 0x00000000ff1b7209 */ /* 0x001fe40007800000 */
[----:B------:R-:W-:Y:S04]  /*1220*/  STG.E desc[UR8][R2.64+0x18], R29 ;  /* 0x0000181d02007986 */ /* 0x000fe8000c101908 */
[----:B------:R0:W-:Y:S01]  /*1230*/  STG.E desc[UR8][R2.64+0x20], R27 ;  /* 0x0000201b02007986 */ /* 0x0001e2000c101908 */
[----:B------:R-:W-:-:S02]  /*1240*/  FMNMX R17, RZ, R17, !PT ;  /* 0x00000011ff117209 */ /* 0x000fc40007800000 */
[----:B------:R-:W-:Y:S01]  /*1250*/  FMNMX R21, RZ, R21, !PT ;  /* 0x00000015ff157209 */ /* 0x000fe20007800000 */
[----:B------:R-:W4:Y:S01]  /*1260*/  LDG.E R0, desc[UR8][R2.64+0x80] ;  /* 0x0000800802007981 */ /* 0x000f22000c1e1900 */
[----:B0-----:R-:W-:Y:S02]  /*1270*/  FMNMX R27, RZ, R18, !PT ;  /* 0x00000012ff1b7209 */ /* 0x001fe40007800000 */
[----:B------:R-:W-:Y:S01]  /*1280*/  FMNMX R29, RZ, R4, !PT ;  /* 0x00000004ff1d7209 */ /* 0x000fe20007800000 */
[----:B------:R-:W-:Y:S04]  /*1290*/  STG.E desc[UR8][R2.64+0x1c], R28 ;  /* 0x00001c1c02007986 */ /* 0x000fe8000c101908 */
[----:B------:R0:W-:Y:S01]  /*12a0*/  STG.E desc[UR8][R2.64+0x28], R27 ;  /* 0x0000281b02007986 */ /* 0x0001e2000c101908 */
[----:B------:R-:W-:-:S03]  /*12b0*/  FMNMX R9, RZ, R9, !PT ;  /* 0x00000009ff097209 */ /* 0x000fc60007800000 */
[----:B------:R1:W-:Y:S01]  /*12c0*/  STG.E desc[UR8][R2.64+0x30], R29 ;  /* 0x0000301d02007986 */ /* 0x0003e2000c101908 */
[----:B------:R-:W-:-:S03]  /*12d0*/  FMNMX R15, RZ, R15, !PT ;  /* 0x0000000fff0f7209 */ /* 0x000fc60007800000 */
[----:B------:R-:W-:Y:S01]  /*12e0*/  STG.E desc[UR8][R2.64+0x24], R17 ;  /* 0x0000241102007986 */ /* 0x000fe2000c101908 */
[----:B0-----:R-:W-:-:S03]  /*12f0*/  FMNMX R27, RZ, R14, !PT ;  /* 0x0000000eff1b7209 */ /* 0x001fc60007800000 */
[----:B------:R0:W-:Y:S01]  /*1300*/  STG.E desc[UR8][R2.64+0x2c], R21 ;  /* 0x00002c1502007986 */ /* 0x0001e2000c101908 */
[----:B------:R-:W-:Y:S02]  /*1310*/  FMNMX R28, RZ, R5, !PT ;  /* 0x00000005ff1c7209 */ /* 0x000fe40007800000 */
[----:B------:R-:W-:Y:S01]  /*1320*/  FMNMX R14, RZ, R6, !PT ;  /* 0x00000006ff0e7209 */ /* 0x000fe20007800000 */
[----:B------:R0:W-:Y:S01]  /*1330*/  STG.E desc[UR8][R2.64+0x3c], R27 ;  /* 0x00003c1b02007986 */ /* 0x0001e2000c101908 */
[----:B-1----:R-:W-:-:S03]  /*1340*/  FMNMX R29, RZ, R8, !PT ;  /* 0x00000008ff1d7209 */ /* 0x002fc60007800000 */
[----:B------:R-:W4:Y:S04]  /*1350*/  LDG.E R5, desc[UR8][R2.64+0x90] ;  /* 0x0000900802057981 */ /* 0x000f28000c1e1900 */
[----:B0-----:R-:W4:Y:S01]  /*1360*/  LDG.E R21, desc[UR8][R2.64+0x88] ;  /* 0x0000880802157981 */ /* 0x001f22000c1e1900 */
[----:B------:R-:W-:-:S03]  /*1370*/  FMNMX R27, RZ, R7, !PT ;  /* 0x00000007ff1b7209 */ /* 0x000fc60007800000 */
[----:B------:R-:W4:Y:S04]  /*1380*/  LDG.E R4, desc[UR8][R2.64+0x8c] ;  /* 0x00008c0802047981 */ /* 0x000f28000c1e1900 */
[----:B------:R-:W4:Y:S04]  /*1390*/  LDG.E R17, desc[UR8][R2.64+0x94] ;  /* 0x0000940802117981 */ /* 0x000f28000c1e1900 */
[----:B------:R-:W4:Y:S01]  /*13a0*/  LDG.E R6, desc[UR8][R2.64+0x98] ;  /* 0x0000980802067981 */ /* 0x000f22000c1e1900 */
[----:B------:R-:W-:-:S03]  /*13b0*/  FMNMX R13, RZ, R13, !PT ;  /* 0x0000000dff0d7209 */ /* 0x000fc60007800000 */
[----:B------:R0:W-:Y:S04]  /*13c0*/  STG.E desc[UR8][R2.64+0x44], R9 ;  /* 0x0000440902007986 */ /* 0x0001e8000c101908 */
[----:B------:R1:W-:Y:S04]  /*13d0*/  STG.E desc[UR8][R2.64+0x48], R29 ;  /* 0x0000481d02007986 */ /* 0x0003e8000c101908 */
[----:B------:R1:W-:Y:S04]  /*13e0*/  STG.E desc[UR8][R2.64+0x4c], R27 ;  /* 0x00004c1b02007986 */ /* 0x0003e8000c101908 */
[----:B------:R1:W-:Y:S04]  /*13f0*/  STG.E desc[UR8][R2.64+0x34], R15 ;  /* 0x0000340f02007986 */ /* 0x0003e8000c101908 */
[----:B0-----:R-:W4:Y:S01]  /*1400*/  LDG.E R9, desc[UR8][R2.64+0xa4] ;  /* 0x0000a40802097981 */ /* 0x001f22000c1e1900 */
[----:B-1----:R-:W-:-:S02]  /*1410*/  FMNMX R29, RZ, R12, !PT ;  /* 0x0000000cff1d7209 */ /* 0x002fc40007800000 */
[----:B------:R-:W-:Y:S01]  /*1420*/  FMNMX R27, RZ, R11, !PT ;  /* 0x0000000bff1b7209 */ /* 0x000fe20007800000 */
[----:B------:R-:W4:Y:S04]  /*1430*/  LDG.E R8, desc[UR8][R2.64+0xa0] ;  /* 0x0000a00802087981 */ /* 0x000f28000c1e1900 */
[----:B------:R-:W4:Y:S04]  /*1440*/  LDG.E R15, desc[UR8][R2.64+0x9c] ;  /* 0x00009c08020f7981 */ /* 0x000f28000c1e1900 */
[----:B------:R-:W4:Y:S04]  /*1450*/  LDG.E R7, desc[UR8][R2.64+0xa8] ;  /* 0x0000a80802077981 */ /* 0x000f28000c1e1900 */
[----:B------:R-:W4:Y:S04]  /*1460*/  LDG.E R11, desc[UR8][R2.64+0xb0] ;  /* 0x0000b008020b7981 */ /* 0x000f28000c1e1900 */
[----:B------:R-:W4:Y:S04]  /*1470*/  LDG.E R18, desc[UR8][R2.64+0x84] ;  /* 0x0000840802127981 */ /* 0x000f28000c1e1900 */
[----:B------:R0:W-:Y:S04]  /*1480*/  STG.E desc[UR8][R2.64+0x38], R28 ;  /* 0x0000381c02007986 */ /* 0x0001e8000c101908 */
[----:B------:R-:W-:Y:S04]  /*1490*/  STG.E desc[UR8][R2.64+0x58], R29 ;  /* 0x0000581d02007986 */ /* 0x000fe8000c101908 */
[----:B------:R1:W-:Y:S04]  /*14a0*/  STG.E desc[UR8][R2.64+0x5c], R13 ;  /* 0x00005c0d02007986 */ /* 0x0003e8000c101908 */
[----:B------:R1:W-:Y:S01]  /*14b0*/  STG.E desc[UR8][R2.64+0x40], R14 ;  /* 0x0000400e02007986 */ /* 0x0003e2000c101908 */
[----:B0-----:R-:W-:-:S03]  /*14c0*/  FMNMX R28, RZ, R10, !PT ;  /* 0x0000000aff1c7209 */ /* 0x001fc60007800000 */
[----:B------:R-:W4:Y:S04]  /*14d0*/  LDG.E R10, desc[UR8][R2.64+0xac] ;  /* 0x0000ac08020a7981 */ /* 0x000f28000c1e1900 */
[----:B-1----:R-:W4:Y:S04]  /*14e0*/  LDG.E R13, desc[UR8][R2.64+0xbc] ;  /* 0x0000bc08020d7981 */ /* 0x002f28000c1e1900 */
[----:B------:R-:W4:Y:S04]  /*14f0*/  LDG.E R12, desc[UR8][R2.64+0xb4] ;  /* 0x0000b408020c7981 */ /* 0x000f28000c1e1900 */
[----:B------:R-:W4:Y:S04]  /*1500*/  LDG.E R14, desc[UR8][R2.64+0xb8] ;  /* 0x0000b808020e7981 */ /* 0x000f28000c1e1900 */
[----:B------:R2:W-:Y:S04]  /*1510*/  STG.E desc[UR8][R2.64+0x50], R28 ;  /* 0x0000501c02007986 */ /* 0x0005e8000c101908 */
[----:B------:R-:W-:Y:S01]  /*1520*/  STG.E desc[UR8][R2.64+0x54], R27 ;  /* 0x0000541b02007986 */ /* 0x000fe2000c101908 */
[----:B---3--:R-:W-:-:S05]  /*1530*/  FMNMX R19, RZ, R19, !PT ;  /* 0x00000013ff137209 */ /* 0x008fca0007800000 */
[----:B------:R0:W-:Y:S01]  /*1540*/  STG.E desc[UR8][R2.64+0x64], R19 ;  /* 0x0000641302007986 */ /* 0x0001e2000c101908 */
[----:B--2---:R-:W-:-:S03]  /*1550*/  FMNMX R28, RZ, R16, !PT ;  /* 0x00000010ff1c7209 */ /* 0x004fc60007800000 */
[----:B------:R-:W2:Y:S04]  /*1560*/  LDG.E R16, desc[UR8][R2.64+0xc0] ;  /* 0x0000c00802107981 */ /* 0x000ea8000c1e1900 */
[----:B0-----:R-:W3:Y:S01]  /*1570*/  LDG.E R19, desc[UR8][R2.64+0xc4] ;  /* 0x0000c40802137981 */ /* 0x001ee2000c1e1900 */
[----:B-----5:R-:W-:Y:S02]  /*1580*/  FMNMX R29, RZ, R25, !PT ;  /* 0x00000019ff1d7209 */ /* 0x020fe40007800000 */
[----:B------:R-:W-:Y:S02]  /*1590*/  FMNMX R25, RZ, R26, !PT ;  /* 0x0000001aff197209 */ /* 0x000fe40007800000 */
[----:B----4-:R-:W-:Y:S01]  /*15a0*/  FMNMX R23, RZ, R23, !PT ;  /* 0x00000017ff177209 */ /* 0x010fe20007800000 */
[----:B------:R-:W4:Y:S01]  /*15b0*/  LDG.E R26, desc[UR8][R2.64+0xd0] ;  /* 0x0000d008021a7981 */ /* 0x000f22000c1e1900 */
[----:B------:R-:W-:-:S03]  /*15c0*/  FMNMX R27, RZ, R20, !PT ;  /* 0x00000014ff1b7209 */ /* 0x000fc60007800000 */
[----:B------:R0:W-:Y:S04]  /*15d0*/  STG.E desc[UR8][R2.64+0x70], R25 ;  /* 0x0000701902007986 */ /* 0x0001e8000c101908 */
[----:B------:R1:W-:Y:S04]  /*15e0*/  STG.E desc[UR8][R2.64+0x78], R23 ;  /* 0x0000781702007986 */ /* 0x0003e8000c101908 */
[----:B------:R-:W5:Y:S04]  /*15f0*/  LDG.E R20, desc[UR8][R2.64+0xc8] ;  /* 0x0000c80802147981 */ /* 0x000f68000c1e1900 */
[----:B0-----:R-:W5:Y:S04]  /*1600*/  LDG.E R25, desc[UR8][R2.64+0xcc] ;  /* 0x0000cc0802197981 */ /* 0x001f68000c1e1900 */
[----:B-1----:R-:W5:Y:S04]  /*1610*/  LDG.E R23, desc[UR8][R2.64+0xd8] ;  /* 0x0000d80802177981 */ /* 0x002f68000c1e1900 */
[----:B------:R0:W-:Y:S02]  /*1620*/  STG.E desc[UR8][R2.64+0x68], R27 ;  /* 0x0000681b02007986 */ /* 0x0001e4000c101908 */
[----:B0-----:R-:W-:-:S02]  /*1630*/  FMNMX R27, RZ, R24, !PT ;  /* 0x00000018ff1b7209 */ /* 0x001fc40007800000 */
[----:B------:R-:W5:Y:S04]  /*1640*/  LDG.E R24, desc[UR8][R2.64+0xdc] ;  /* 0x0000dc0802187981 */ /* 0x000f68000c1e1900 */
[----:B------:R0:W-:Y:S02]  /*1650*/  STG.E desc[UR8][R2.64+0x60], R28 ;  /* 0x0000601c02007986 */ /* 0x0001e4000c101908 */
[----:B0-----:R-:W-:Y:S02]  /*1660*/  FMNMX R28, RZ, R22, !PT ;  /* 0x00000016ff1c7209 */ /* 0x001fe40007800000 */
[----:B------:R-:W5:Y:S04]  /*1670*/  LDG.E R22, desc[UR8][R2.64+0xd4] ;  /* 0x0000d40802167981 */ /* 0x000f68000c1e1900 */
[----:B------:R0:W-:Y:S04]  /*1680*/  STG.E desc[UR8][R2.64+0x6c], R29 ;  /* 0x00006c1d02007986 */ /* 0x0001e8000c101908 */
[----:B------:R1:W-:Y:S01]  /*1690*/  STG.E desc[UR8][R2.64+0x74], R28 ;  /* 0x0000741c02007986 */ /* 0x0003e2000c101908 */
[----:B0-----:R-:W-:-:S03]  /*16a0*/  FMNMX R29, RZ, R0, !PT ;  /* 0x00000000ff1d7209 */ /* 0x001fc60007800000 */
[----:B------:R0:W-:Y:S04]  /*16b0*/  STG.E desc[UR8][R2.64+0x7c], R27 ;  /* 0x00007c1b02007986 */ /* 0x0001e8000c101908 */
[----:B------:R0:W-:Y:S04]  /*16c0*/  STG.E desc[UR8][R2.64+0x80], R29 ;  /* 0x0000801d02007986 */ /* 0x0001e8000c101908 */
[----:B------:R-:W5:Y:S01]  /*16d0*/  LDG.E R0, desc[UR8][R2.64+0xe0] ;  /* 0x0000e00802007981 */ /* 0x000f62000c1e1900 */
[----:B-1----:R-:W-:-:S03]  /*16e0*/  FMNMX R28, RZ, R5, !PT ;  /* 0x00000005ff1c7209 */ /* 0x002fc60007800000 */
[----:B------:R-:W5:Y:S01]  /*16f0*/  LDG.E R5, desc[UR8][R2.64+0xe8] ;  /* 0x0000e80802057981 */ /* 0x000f62000c1e1900 */
[----:B------:R-:W-:Y:S02]  /*1700*/  FMNMX R21, RZ, R21, !PT ;  /* 0x00000015ff157209 */ /* 0x000fe40007800000 */
[----:B0-----:R-:W-:Y:S02]  /*1710*/  FMNMX R27, RZ, R4, !PT ;  /* 0x00000004ff1b7209 */ /* 0x001fe40007800000 */
[----:B------:R-:W5:Y:S01]  /*1720*/  LDG.E R4, desc[UR8][R2.64+0xe4] ;  /* 0x0000e40802047981 */ /* 0x000f62000c1e1900 */
[----:B------:R-:W-:Y:S02]  /*1730*/  FMNMX R17, RZ, R17, !PT ;  /* 0x00000011ff117209 */ /* 0x000fe40007800000 */
[----:B------:R-:W-:Y:S01]  /*1740*/  FMNMX R29, RZ, R6, !PT ;  /* 0x00000006ff1d7209 */ /* 0x000fe20007800000 */
[----:B------:R0:W-:Y:S04]  /*1750*/  STG.E desc[UR8][R2.64+0x90], R28 ;  /* 0x0000901c02007986 */ /* 0x0001e8000c101908 */
[----:B------:R1:W-:Y:S04]  /*1760*/  STG.E desc[UR8][R2.64+0x88], R21 ;  /* 0x0000881502007986 */ /* 0x0003e8000c101908 */
[----:B------:R1:W-:Y:S04]  /*1770*/  STG.E desc[UR8][R2.64+0x8c], R27 ;  /* 0x00008c1b02007986 */ /* 0x0003e8000c101908 */
[----:B------:R1:W-:Y:S04]  /*1780*/  STG.E desc[UR8][R2.64+0x94], R17 ;  /* 0x0000941102007986 */ /* 0x0003e8000c101908 */
[----:B------:R1:W-:Y:S01]  /*1790*/  STG.E desc[UR8][R2.64+0x98], R29 ;  /* 0x0000981d02007986 */ /* 0x0003e2000c101908 */
[----:B0-----:R-:W-:-:S03]  /*17a0*/  FMNMX R28, RZ, R9, !PT ;  /* 0x00000009ff1c7209 */ /* 0x001fc60007800000 */
[----:B-1----:R-:W5:Y:S04]  /*17b0*/  LDG.E R21, desc[UR8][R2.64+0xf0] ;  /* 0x0000f00802157981 */ /* 0x002f68000c1e1900 */
[----:B------:R-:W5:Y:S01]  /*17c0*/  LDG.E R6, desc[UR8][R2.64+0xf4] ;  /* 0x0000f40802067981 */ /* 0x000f62000c1e1900 */
[----:B------:R-:W-:Y:S02]  /*17d0*/  FMNMX R27, RZ, R8, !PT ;  /* 0x00000008ff1b7209 */ /* 0x000fe40007800000 */
[----:B------:R-:W-:Y:S02]  /*17e0*/  FMNMX R15, RZ, R15, !PT ;  /* 0x0000000fff0f7209 */ /* 0x000fe40007800000 */
[----:B------:R-:W-:Y:S02]  /*17f0*/  FMNMX R17, RZ, R7, !PT ;  /* 0x00000007ff117209 */ /* 0x000fe40007800000 */
[----:B------:R-:W-:Y:S01]  /*1800*/  FMNMX R29, RZ, R11, !PT ;  /* 0x0000000bff1d7209 */ /* 0x000fe20007800000 */
[----:B------:R-:W5:Y:S01]  /*1810*/  LDG.E R7, desc[UR8][R2.64+0xfc] ;  /* 0x0000fc0802077981 */ /* 0x000f62000c1e1900 */
[----:B------:R-:W-:-:S03]  /*1820*/  FMNMX R18, RZ, R18, !PT ;  /* 0x00000012ff127209 */ /* 0x000fc60007800000 */
[----:B------:R-:W-:Y:S04]  /*1830*/  STG.E desc[UR8][R2.64+0xa4], R28 ;  /* 0x0000a41c02007986 */ /* 0x000fe8000c101908 */
[----:B------:R0:W-:Y:S04]  /*1840*/  STG.E desc[UR8][R2.64+0x9c], R15 ;  /* 0x00009c0f02007986 */ /* 0x0001e8000c101908 */
[----:B------:R1:W-:Y:S04]  /*1850*/  STG.E desc[UR8][R2.64+0xa0], R27 ;  /* 0x0000a01b02007986 */ /* 0x0003e8000c101908 */
[----:B------:R1:W-:Y:S04]  /*1860*/  STG.E desc[UR8][R2.64+0xb0], R29 ;  /* 0x0000b01d02007986 */ /* 0x0003e8000c101908 */
[----:B------:R-:W5:Y:S01]  /*1870*/  LDG.E R9, desc[UR8][R2.64+0x100] ;  /* 0x0001000802097981 */ /* 0x000f62000c1e1900 */
[----:B0-----:R-:W-:-:S03]  /*1880*/  FMNMX R15, RZ, R10, !PT ;  /* 0x0000000aff0f7209 */ /* 0x001fc60007800000 */
[----:B------:R0:W-:Y:S01]  /*1890*/  STG.E desc[UR8][R2.64+0x84], R18 ;  /* 0x0000841202007986 */ /* 0x0001e2000c101908 */
[----:B------:R-:W-:-:S03]  /*18a0*/  FMNMX R28, RZ, R13, !PT ;  /* 0x0000000dff1c7209 */ /* 0x000fc60007800000 */
[----:B------:R-:W5:Y:S01]  /*18b0*/  LDG.E R8, desc[UR8][R2.64+0xf8] ;  /* 0x0000f80802087981 */ /* 0x000f62000c1e1900 */
[----:B-1----:R-:W-:-:S03]  /*18c0*/  FMNMX R27, RZ, R12, !PT ;  /* 0x0000000cff1b7209 */ /* 0x002fc60007800000 */
[----:B------:R-:W5:Y:S01]  /*18d0*/  LDG.E R13, desc[UR8][R2.64+0x110] ;  /* 0x00011008020d7981 */ /* 0x000f62000c1e1900 */
[----:B------:R-:W-:-:S03]  /*18e0*/  FMNMX R29, RZ, R14, !PT ;  /* 0x0000000eff1d7209 */ /* 0x000fc60007800000 */
[----:B------:R-:W5:Y:S04]  /*18f0*/  LDG.E R11, desc[UR8][R2.64+0x108] ;  /* 0x00010808020b7981 */ /* 0x000f68000c1e1900 */
[----:B------:R-:W5:Y:S04]  /*1900*/  LDG.E R12, desc[UR8][R2.64+0x10c] ;  /* 0x00010c08020c7981 */ /* 0x000f68000c1e1900 */
[----:B0-----:R-:W5:Y:S04]  /*1910*/  LDG.E R18, desc[UR8][R2.64+0xec] ;  /* 0x0000ec0802127981 */ /* 0x001f68000c1e1900 */
[----:B------:R-:W-:Y:S04]  /*1920*/  STG.E desc[UR8][R2.64+0xa8], R17 ;  /* 0x0000a81102007986 */ /* 0x000fe8000c101908 */
[----:B------:R0:W-:Y:S04]  /*1930*/  STG.E desc[UR8][R2.64+0xac], R15 ;  /* 0x0000ac0f02007986 */ /* 0x0001e8000c101908 */
[----:B------:R-:W-:Y:S04]  /*1940*/  STG.E desc[UR8][R2.64+0xb4], R27 ;  /* 0x0000b41b02007986 */ /* 0x000fe8000c101908 */
[----:B------:R-:W-:Y:S04]  /*1950*/  STG.E desc[UR8][R2.64+0xb8], R29 ;  /* 0x0000b81d02007986 */ /* 0x000fe8000c101908 */
[----:B0-----:R-:W5:Y:S04]  /*1960*/  LDG.E R15, desc[UR8][R2.64+0x118] ;  /* 0x00011808020f7981 */ /* 0x001f68000c1e1900 */
[----:B------:R-:W5:Y:S04]  /*1970*/  LDG.E R14, desc[UR8][R2.64+0x114] ;  /* 0x00011408020e7981 */ /* 0x000f68000c1e1900 */
[----:B------:R-:W5:Y:S04]  /*1980*/  LDG.E R10, desc[UR8][R2.64+0x104] ;  /* 0x00010408020a7981 */ /* 0x000f68000c1e1900 */
[----:B------:R-:W-:Y:S01]  /*1990*/  STG.E desc[UR8][R2.64+0xbc], R28 ;  /* 0x0000bc1c02007986 */ /* 0x000fe2000c101908 */
[----:B--2---:R-:W-:-:S03]  /*19a0*/  FMNMX R17, RZ, R16, !PT ;  /* 0x00000010ff117209 */ /* 0x004fc60007800000 */
[----:B------:R-:W2:Y:S01]  /*19b0*/  LDG.E R16, desc[UR8][R2.64+0x11c] ;  /* 0x00011c0802107981 */ /* 0x000ea2000c1e1900 */
[----:B---3--:R-:W-:-:S05]  /*19c0*/  FMNMX R19, RZ, R19, !PT ;  /* 0x00000013ff137209 */ /* 0x008fca0007800000 */
[----:B------:R0:W-:Y:S04]  /*19d0*/  STG.E desc[UR8][R2.64+0xc4], R19 ;  /* 0x0000c41302007986 */ /* 0x0001e8000c101908 */
[----:B------:R1:W-:Y:S04]  /*19e0*/  STG.E desc[UR8][R2.64+0xc0], R17 ;  /* 0x0000c01102007986 */ /* 0x0003e8000c101908 */
[----:B0-----:R-:W3:Y:S01]  /*19f0*/  LDG.E R19, desc[UR8][R2.64+0x124] ;  /* 0x0001240802137981 */ /* 0x001ee2000c1e1900 */
[----:B----4-:R-:W-:-:S03]  /*1a00*/  FMNMX R28, RZ, R26, !PT ;  /* 0x0000001aff1c7209 */ /* 0x010fc60007800000 */
[----:B-1----:R-:W4:Y:S01]  /*1a10*/  LDG.E R17, desc[UR8][R2.64+0x120] ;  /* 0x0001200802117981 */ /* 0x002f22000c1e1900 */
[----:B-----5:R-:W-:-:S03]  /*1a20*/  FMNMX R27, RZ, R20, !PT ;  /* 0x00000014ff1b7209 */ /* 0x020fc60007800000 */
[----:B------:R-:W5:Y:S01]  /*1a30*/  LDG.E R26, desc[UR8][R2.64+0x130] ;  /* 0x00013008021a7981 */ /* 0x000f62000c1e1900 */
[----:B------:R-:W-:-:S03]  /*1a40*/  FMNMX R29, RZ, R25, !PT ;  /* 0x00000019ff1d7209 */ /* 0x000fc60007800000 */
[----:B------:R-:W5:Y:S01]  /*1a50*/  LDG.E R20, desc[UR8][R2.64+0x128] ;  /* 0x0001280802147981 */ /* 0x000f62000c1e1900 */
[----:B------:R-:W-:-:S03]  /*1a60*/  FMNMX R23, RZ, R23, !PT ;  /* 0x00000017ff177209 */ /* 0x000fc60007800000 */
[----:B------:R-:W-:Y:S04]  /*1a70*/  STG.E desc[UR8][R2.64+0xcc], R29 ;  /* 0x0000cc1d02007986 */ /* 0x000fe8000c101908 */
[----:B------:R0:W-:Y:S04]  /*1a80*/  STG.E desc[UR8][R2.64+0xd8], R23 ;  /* 0x0000d81702007986 */ /* 0x0001e8000c101908 */
[----:B------:R-:W5:Y:S04]  /*1a90*/  LDG.E R25, desc[UR8][R2.64+0x12c] ;  /* 0x00012c0802197981 */ /* 0x000f68000c1e1900 */
[----:B0-----:R-:W5:Y:S01]  /*1aa0*/  LDG.E R23, desc[UR8][R2.64+0x138] ;  /* 0x0001380802177981 */ /* 0x001f62000c1e1900 */
[----:B------:R-:W-:-:S03]  /*1ab0*/  FMNMX R29, RZ, R24, !PT ;  /* 0x00000018ff1d7209 */ /* 0x000fc60007800000 */
[----:B------:R-:W5:Y:S04]  /*1ac0*/  LDG.E R24, desc[UR8][R2.64+0x13c] ;  /* 0x00013c0802187981 */ /* 0x000f68000c1e1900 */
[----:B------:R0:W-:Y:S02]  /*1ad0*/  STG.E desc[UR8][R2.64+0xc8], R27 ;  /* 0x0000c81b02007986 */ /* 0x0001e4000c101908 */
[----:B0-----:R-:W-:Y:S02]  /*1ae0*/  FMNMX R27, RZ, R22, !PT ;  /* 0x00000016ff1b7209 */ /* 0x001fe40007800000 */
[----:B------:R-:W5:Y:S04]  /*1af0*/  LDG.E R22, desc[UR8][R2.64+0x134] ;  /* 0x0001340802167981 */ /* 0x000f68000c1e1900 */
[----:B------:R-:W-:Y:S04]  /*1b00*/  STG.E desc[UR8][R2.64+0xd4], R27 ;  /* 0x0000d41b02007986 */ /* 0x000fe8000c101908 */
[----:B------:R0:W-:Y:S04]  /*1b10*/  STG.E desc[UR8][R2.64+0xd0], R28 ;  /* 0x0000d01c02007986 */ /* 0x0001e8000c101908 */
[----:B------:R-:W-:Y:S01]  /*1b20*/  STG.E desc[UR8][R2.64+0xdc], R29 ;  /* 0x0000dc1d02007986 */ /* 0x000fe2000c101908 */
[----:B0-----:R-:W-:-:S03]  /*1b30*/  FMNMX R28, RZ, R0, !PT ;  /* 0x00000000ff1c7209 */ /* 0x001fc60007800000 */
[----:B------:R-:W5:Y:S04]  /*1b40*/  LDG.E R0, desc[UR8][R2.64+0x140] ;  /* 0x0001400802007981 */ /* 0x000f68000c1e1900 */
[----:B------:R-:W-:Y:S01]  /*1b50*/  STG.E desc[UR8][R2.64+0xe0], R28 ;  /* 0x0000e01c02007986 */ /* 0x000fe2000c101908 */
[----:B------:R-:W-:Y:S02]  /*1b60*/  FMNMX R5, RZ, R5, !PT ;  /* 0x00000005ff057209 */ /* 0x000fe40007800000 */
[----:B------:R-:W-:Y:S02]  /*1b70*/  FMNMX R27, RZ, R4, !PT ;  /* 0x00000004ff1b7209 */ /* 0x000fe40007800000 */
[----:B------:R-:W5:Y:S04]  /*1b80*/  LDG.E R4, desc[UR8][R2.64+0x144] ;  /* 0x0001440802047981 */ /* 0x000f68000c1e1900 */
[----:B------:R-:W-:Y:S04]  /*1b90*/  STG.E desc[UR8][R2.64+0xe4], R27 ;  /* 0x0000e41b02007986 */ /* 0x000fe8000c101908 */
[----:B------:R0:W-:Y:S04]  /*1ba0*/  STG.E desc[UR8][R2.64+0xe8], R5 ;  /* 0x0000e80502007986 */ /* 0x0001e8000c101908 */
[----:B0-----:R-:W5:Y:S01]  /*1bb0*/  LDG.E R5, desc[UR8][R2.64+0x148] ;  /* 0x0001480802057981 */ /* 0x001f62000c1e1900 */
[----:B------:R-:W-:-:S02]  /*1bc0*/  FMNMX R21, RZ, R21, !PT ;  /* 0x00000015ff157209 */ /* 0x000fc40007800000 */
[----:B------:R-:W-:-:S03]  /*1bd0*/  FMNMX R29, RZ, R6, !PT ;  /* 0x00000006ff1d7209 */ /* 0x000fc60007800000 */
[----:B------:R0:W-:Y:S04]  /*1be0*/  STG.E desc[UR8][R2.64+0xf0], R21 ;  /* 0x0000f01502007986 */ /* 0x0001e8000c101908 */
[----:B------:R1:W-:Y:S04]  /*1bf0*/  STG.E desc[UR8][R2.64+0xf4], R29 ;  /* 0x0000f41d02007986 */ /* 0x0003e8000c101908 */
[----:B------:R-:W5:Y:S01]  /*1c00*/  LDG.E R6, desc[UR8][R2.64+0x14c] ;  /* 0x00014c0802067981 */ /* 0x000f62000c1e1900 */
[----:B------:R-:W-:-:S03]  /*1c10*/  FMNMX R27, RZ, R7, !PT ;  /* 0x00000007ff1b7209 */ /* 0x000fc60007800000 */
[----:B------:R-:W5:Y:S04]  /*1c20*/  LDG.E R7, desc[UR8][R2.64+0x150] ;  /* 0x0001500802077981 */ /* 0x000f68000c1e1900 */
[----:B------:R1:W-:Y:S01]  /*1c30*/  STG.E desc[UR8][R2.64+0xfc], R27 ;  /* 0x0000fc1b02007986 */ /* 0x0003e2000c101908 */
[----:B0-----:R-:W-:-:S03]  /*1c40*/  FMNMX R21, RZ, R9, !PT ;  /* 0x00000009ff157209 */ /* 0x001fc60007800000 */
[----:B------:R-:W5:Y:S01]  /*1c50*/  LDG.E R9, desc[UR8][R2.64+0x158] ;  /* 0x0001580802097981 */ /* 0x000f62000c1e1900 */
[----:B------:R-:W-:-:S03]  /*1c60*/  FMNMX R28, RZ, R8, !PT ;  /* 0x00000008ff1c7209 */ /* 0x000fc60007800000 */
[----:B------:R-:W5:Y:S01]  /*1c70*/  LDG.E R8, desc[UR8][R2.64+0x154] ;  /* 0x0001540802087981 */ /* 0x000f62000c1e1900 */
[----:B-1----:R-:W-:Y:S02]  /*1c80*/  FMNMX R29, RZ, R13, !PT ;  /* 0x0000000dff1d7209 */ /* 0x002fe40007800000 */
[----:B------:R-:W-:Y:S02]  /*1c90*/  FMNMX R11, RZ, R11, !PT ;  /* 0x0000000bff0b7209 */ /* 0x000fe40007800000 */
[----:B------:R-:W-:Y:S01]  /*1ca0*/  FMNMX R27, RZ, R12, !PT ;  /* 0x0000000cff1b7209 */ /* 0x000fe20007800000 */
[----:B------:R0:W-:Y:S01]  /*1cb0*/  STG.E desc[UR8][R2.64+0x100], R21 ;  /* 0x0001001502007986 */ /* 0x0001e2000c101908 */
[----:B------:R-:W-:-:S03]  /*1cc0*/  FMNMX R18, RZ, R18, !PT ;  /* 0x00000012ff127209 */ /* 0x000fc60007800000 */
[----:B------:R-:W-:Y:S04]  /*1cd0*/  STG.E desc[UR8][R2.64+0x110], R29 ;  /* 0x0001101d02007986 */ /* 0x000fe8000c101908 */
[----:B------:R-:W-:Y:S04]  /*1ce0*/  STG.E desc[UR8][R2.64+0xf8], R28 ;  /* 0x0000f81c02007986 */ /* 0x000fe8000c101908 */
[----:B------:R1:W-:Y:S04]  /*1cf0*/  STG.E desc[UR8][R2.64+0x108], R11 ;  /* 0x0001080b02007986 */ /* 0x0003e8000c101908 */
[----:B------:R-:W-:Y:S04]  /*1d00*/  STG.E desc[UR8][R2.64+0x10c], R27 ;  /* 0x00010c1b02007986 */ /* 0x000fe8000c101908 */
[----:B------:R1:W-:Y:S01]  /*1d10*/  STG.E desc[UR8][R2.64+0xec], R18 ;  /* 0x0000ec1202007986 */ /* 0x0003e2000c101908 */
[----:B0-----:R-:W-:-:S03]  /*1d20*/  FMNMX R21, RZ, R15, !PT ;  /* 0x0000000fff157209 */ /* 0x001fc60007800000 */
[----:B-1----:R-:W5:Y:S01]  /*1d30*/  LDG.E R11, desc[UR8][R2.64+0x160] ;  /* 0x00016008020b7981 */ /* 0x002f62000c1e1900 */
[----:B------:R-:W-:-:S03]  /*1d40*/  FMNMX R28, RZ, R14, !PT ;  /* 0x0000000eff1c7209 */ /* 0x000fc60007800000 */
[----:B------:R-:W5:Y:S01]  /*1d50*/  LDG.E R15, desc[UR8][R2.64+0x170] ;  /* 0x00017008020f7981 */ /* 0x000f62000c1e1900 */
[----:B------:R-:W-:-:S03]  /*1d60*/  FMNMX R18, RZ, R10, !PT ;  /* 0x0000000aff127209 */ /* 0x000fc60007800000 */
[----:B------:R-:W5:Y:S04]  /*1d70*/  LDG.E R12, desc[UR8][R2.64+0x164] ;  /* 0x00016408020c7981 */ /* 0x000f68000c1e1900 */
[----:B------:R-:W5:Y:S04]  /*1d80*/  LDG.E R14, desc[UR8][R2.64+0x16c] ;  /* 0x00016c08020e7981 */ /* 0x000f68000c1e1900 */
[----:B------:R-:W-:Y:S04]  /*1d90*/  STG.E desc[UR8][R2.64+0x114], R28 ;  /* 0x0001141c02007986 */ /* 0x000fe8000c101908 */
[----:B------:R0:W-:Y:S04]  /*1da0*/  STG.E desc[UR8][R2.64+0x104], R18 ;  /* 0x0001041202007986 */ /* 0x0001e8000c101908 */
[----:B------:R-:W5:Y:S04]  /*1db0*/  LDG.E R10, desc[UR8][R2.64+0x15c] ;  /* 0x00015c08020a7981 */ /* 0x000f68000c1e1900 */
[----:B------:R1:W-:Y:S04]  /*1dc0*/  STG.E desc[UR8][R2.64+0x118], R21 ;  /* 0x0001181502007986 */ /* 0x0003e8000c101908 */
[----:B0-----:R-:W5:Y:S04]  /*1dd0*/  LDG.E R18, desc[UR8][R2.64+0x17c] ;  /* 0x00017c0802127981 */ /* 0x001f68000c1e1900 */
[----:B------:R-:W5:Y:S04]  /*1de0*/  LDG.E R13, desc[UR8][R2.64+0x168] ;  /* 0x00016808020d7981 */ /* 0x000f68000c1e1900 */
[----:B-1----:R-:W5:Y:S01]  /*1df0*/  LDG.E R21, desc[UR8][R2.64+0x188] ;  /* 0x0001880802157981 */ /* 0x002f62000c1e1900 */
[----:B--2---:R-:W-:-:S03]  /*1e00*/  FMNMX R27, RZ, R16, !PT ;  /* 0x00000010ff1b7209 */ /* 0x004fc60007800000 */
[----:B------:R-:W2:Y:S04]  /*1e10*/  LDG.E R16, desc[UR8][R2.64+0x174] ;  /* 0x0001740802107981 */ /* 0x000ea8000c1e1900 */
[----:B------:R4:W-:Y:S01]  /*1e20*/  STG.E desc[UR8][R2.64+0x11c], R27 ;  /* 0x00011c1b02007986 */ /* 0x0009e2000c101908 */
[----:B---3--:R-:W-:-:S03]  /*1e30*/  FMNMX R29, RZ, R19, !PT ;  /* 0x00000013ff1d7209 */ /* 0x008fc60007800000 */
[----:B------:R-:W3:Y:S01]  /*1e40*/  LDG.E R19, desc[UR8][R2.64+0x180] ;  /* 0x0001800802137981 */ /* 0x000ee2000c1e1900 */
[----:B----4-:R-:W-:-:S03]  /*1e50*/  FMNMX R27, RZ, R17, !PT ;  /* 0x00000011ff1b7209 */ /* 0x010fc60007800000 */
[----:B------:R-:W-:Y:S04]  /*1e60*/  STG.E desc[UR8][R2.64+0x124], R29 ;  /* 0x0001241d02007986 */ /* 0x000fe8000c101908 */
[----:B------:R-:W4:Y:S01]  /*1e70*/  LDG.E R17, desc[UR8][R2.64+0x178] ;  /* 0x0001780802117981 */ /* 0x000f22000c1e1900 */
[----:B-----5:R-:W-:-:S05]  /*1e80*/  FMNMX R20, RZ, R20, !PT ;  /* 0x00000014ff147209 */ /* 0x020fca0007800000 */
[----:B------:R0:W-:Y:S01]  /*1e90*/  STG.E desc[UR8][R2.64+0x128], R20 ;  /* 0x0001281402007986 */ /* 0x0001e2000c101908 */
[----:B------:R-:W-:Y:S02]  /*1ea0*/  FMNMX R28, RZ, R25, !PT ;  /* 0x00000019ff1c7209 */ /* 0x000fe40007800000 */
[----:B------:R-:W-:Y:S01]  /*1eb0*/  FMNMX R25, RZ, R26, !PT ;  /* 0x0000001aff197209 */ /* 0x000fe20007800000 */
[----:B------:R-:W-:Y:S04]  /*1ec0*/  STG.E desc[UR8][R2.64+0x120], R27 ;  /* 0x0001201b02007986 */ /* 0x000fe8000c101908 */
[----:B0-----:R-:W5:Y:S01]  /*1ed0*/  LDG.E R20, desc[UR8][R2.64+0x184] ;  /* 0x0001840802147981 */ /* 0x001f62000c1e1900 */
[----:B------:R-:W-:-:S03]  /*1ee0*/  FMNMX R29, RZ, R23, !PT ;  /* 0x00000017ff1d7209 */ /* 0x000fc60007800000 */
[----:B------:R-:W5:Y:S01]  /*1ef0*/  LDG.E R26, desc[UR8][R2.64+0x18c] ;  /* 0x00018c08021a7981 */ /* 0x000f62000c1e1900 */
[----:B------:R-:W-:-:S03]  /*1f00*/  FMNMX R23, RZ, R24, !PT ;  /* 0x00000018ff177209 */ /* 0x000fc60007800000 */
[----:B------:R0:W-:Y:S04]  /*1f10*/  STG.E desc[UR8][R2.64+0x130], R25 ;  /* 0x0001301902007986 */ /* 0x0001e8000c101908 */
[----:B------:R1:W-:Y:S04]  /*1f20*/  STG.E desc[UR8][R2.64+0x13c], R23 ;  /* 0x00013c1702007986 */ /* 0x0003e8000c101908 */
[----:B------:R-:W5:Y:S04]  /*1f30*/  LDG.E R24, desc[UR8][R2.64+0x19c] ;  /* 0x00019c0802187981 */ /* 0x000f68000c1e1900 */
[----:B0-----:R-:W5:Y:S04]  /*1f40*/  LDG.E R25, desc[UR8][R2.64+0x190] ;  /* 0x0001900802197981 */ /* 0x001f68000c1e1900 */
[----:B-1----:R-:W5:Y:S01]  /*1f50*/  LDG.E R23, desc[UR8][R2.64+0x198] ;  /* 0x0001980802177981 */ /* 0x002f62000c1e1900 */
[----:B------:R-:W-:-:S03]  /*1f60*/  FMNMX R27, RZ, R22, !PT ;  /* 0x00000016ff1b7209 */ /* 0x000fc60007800000 */
[----:B------:R-:W5:Y:S04]  /*1f70*/  LDG.E R22, desc[UR8][R2.64+0x194] ;  /* 0x0001940802167981 */ /* 0x000f68000c1e1900 */
[----:B------:R0:W-:Y:S04]  /*1f80*/  STG.E desc[UR8][R2.64+0x12c], R28 ;  /* 0x00012c1c02007986 */ /* 0x0001e8000c101908 */
[----:B------:R1:W-:Y:S04]  /*1f90*/  STG.E desc[UR8][R2.64+0x134], R27 ;  /* 0x0001341b02007986 */ /* 0x0003e8000c101908 */
[----:B------:R-:W-:Y:S01]  /*1fa0*/  STG.E desc[UR8][R2.64+0x138], R29 ;  /* 0x0001381d02007986 */ /* 0x000fe2000c101908 */
[----:B0-----:R-:W-:-:S03]  /*1fb0*/  FMNMX R28, RZ, R0, !PT ;  /* 0x00000000ff1c7209 */ /* 0x001fc60007800000 */
[----:B------:R-:W5:Y:S04]  /*1fc0*/  LDG.E R0, desc[UR8][R2.64+0x1a0] ;  /* 0x0001a00802007981 */ /* 0x000f68000c1e1900 */
[----:B------:R-:W-:Y:S01]  /*1fd0*/  STG.E desc[UR8][R2.64+0x140], R28 ;  /* 0x0001401c02007986 */ /* 0x000fe2000c101908 */
[----:B-1----:R-:W-:-:S03]  /*1fe0*/  FMNMX R27, RZ, R4, !PT ;  /* 0x00000004ff1b7209 */ /* 0x002fc60007800000 */
[----:B------:R-:W5:Y:S04]  /*1ff0*/  LDG.E R4, desc[UR8][R2.64+0x1a4] ;  /* 0x0001a40802047981 */ /* 0x000f68000c1e1900 */
[----:B------:R-:W-:Y:S01]  /*2000*/  STG.E desc[UR8][R2.64+0x144], R27 ;  /* 0x0001441b02007986 */ /* 0x000fe2000c101908 */
[----:B------:R-:W-:-:S05]  /*2010*/  FMNMX R5, RZ, R5, !PT ;  /* 0x00000005ff057209 */ /* 0x000fca0007800000 */
[----:B------:R0:W-:Y:S04]  /*2020*/  STG.E desc[UR8][R2.64+0x148], R5 ;  /* 0x0001480502007986 */ /* 0x0001e8000c101908 */
[----:B0-----:R-:W5:Y:S01]  /*2030*/  LDG.E R5, desc[UR8][R2.64+0x1b4] ;  /* 0x0001b40802057981 */ /* 0x001f62000c1e1900 */
[----:B------:R-:W-:-:S03]  /*2040*/  FMNMX R29, RZ, R6, !PT ;  /* 0x00000006ff1d7209 */ /* 0x000fc60007800000 */
[----:B------:R-:W5:Y:S04]  /*2050*/  LDG.E R6, desc[UR8][R2.64+0x1a8] ;  /* 0x0001a80802067981 */ /* 0x000f68000c1e1900 */
[----:B------:R-:W-:Y:S01]  /*2060*/  STG.E desc[UR8][R2.64+0x14c], R29 ;  /* 0x00014c1d02007986 */ /* 0x000fe2000c101908 */
[----:B------:R-:W-:Y:S02]  /*2070*/  FMNMX R7, RZ, R7, !PT ;  /* 0x00000007ff077209 */ /* 0x000fe40007800000 */
[----:B------:R-:W-:Y:S02]  /*2080*/  FMNMX R28, RZ, R9, !PT ;  /* 0x00000009ff1c7209 */ /* 0x000fe40007800000 */
[----:B------:R-:W-:-:S03]  /*2090*/  FMNMX R27, RZ, R8, !PT ;  /* 0x00000008ff1b7209 */ /* 0x000fc60007800000 */
[----:B------:R-:W-:Y:S04]  /*20a0*/  STG.E desc[UR8][R2.64+0x158], R28 ;  /* 0x0001581c02007986 */ /* 0x000fe8000c101908 */
[----:B------:R-:W-:Y:S04]  /*20b0*/  STG.E desc[UR8][R2.64+0x154], R27 ;  /* 0x0001541b02007986 */ /* 0x000fe8000c101908 */
[----:B------:R-:W5:Y:S04]  /*20c0*/  LDG.E R8, desc[UR8][R2.64+0x1b0] ;  /* 0x0001b00802087981 */ /* 0x000f68000c1e1900 */
[----:B------:R0:W-:Y:S04]  /*20d0*/  STG.E desc[UR8][R2.64+0x150], R7 ;  /* 0x0001500702007986 */ /* 0x0001e8000c101908 */
[----:B0-----:R-:W5:Y:S01]  /*20e0*/  LDG.E R7, desc[UR8][R2.64+0x1ac] ;  /* 0x0001ac0802077981 */ /* 0x001f62000c1e1900 */
[----:B------:R-:W-:-:S02]  /*20f0*/  FMNMX R29, RZ, R11, !PT ;  /* 0x0000000bff1d7209 */ /* 0x000fc40007800000 */
[----:B------:R-:W-:Y:S02]  /*2100*/  FMNMX R28, RZ, R15, !PT ;  /* 0x0000000fff1c7209 */ /* 0x000fe40007800000 */
[----:B------:R-:W5:Y:S01]  /*2110*/  LDG.E R15, desc[UR8][R2.64+0x1d4] ;  /* 0x0001d408020f7981 */ /* 0x000f62000c1e1900 */
[----:B------:R-:W-:Y:S02]  /*2120*/  FMNMX R11, RZ, R12, !PT ;  /* 0x0000000cff0b7209 */ /* 0x000fe40007800000 */
[----:B------:R-:W-:Y:S01]  /*2130*/  FMNMX R27, RZ, R14, !PT ;  /* 0x0000000eff1b7209 */ /* 0x000fe20007800000 */
[----:B------:R-:W-:Y:S04]  /*2140*/  STG.E desc[UR8][R2.64+0x170], R28 ;  /* 0x0001701c02007986 */ /* 0x000fe8000c101908 */
[----:B------:R0:W-:Y:S04]  /*2150*/  STG.E desc[UR8][R2.64+0x164], R11 ;  /* 0x0001640b02007986 */ /* 0x0001e8000c101908 */
[----:B------:R1:W-:Y:S01]  /*2160*/  STG.E desc[UR8][R2.64+0x16c], R27 ;  /* 0x00016c1b02007986 */ /* 0x0003e2000c101908 */
[----:B------:R-:W-:-:S03]  /*2170*/  FMNMX R9, RZ, R10, !PT ;  /* 0x0000000aff097209 */ /* 0x000fc60007800000 */
[----:B------:R-:W5:Y:S04]  /*2180*/  LDG.E R14, desc[UR8][R2.64+0x1cc] ;  /* 0x0001cc08020e7981 */ /* 0x000f68000c1e1900 */
[----:B0-----:R-:W5:Y:S01]  /*2190*/  LDG.E R11, desc[UR8][R2.64+0x1c0] ;  /* 0x0001c008020b7981 */ /* 0x001f62000c1e1900 */
[----:B-1----:R-:W-:-:S03]  /*21a0*/  FMNMX R27, RZ, R18, !PT ;  /* 0x00000012ff1b7209 */ /* 0x002fc60007800000 */
[----:B------:R-:W5:Y:S01]  /*21b0*/  LDG.E R10, desc[UR8][R2.64+0x1bc] ;  /* 0x0001bc08020a7981 */ /* 0x000f62000c1e1900 */
[----:B------:R-:W-:Y:S02]  /*21c0*/  FMNMX R13, RZ, R13, !PT ;  /* 0x0000000dff0d7209 */ /* 0x000fe40007800000 */
[----:B------:R-:W-:Y:S01]  /*21d0*/  FMNMX R21, RZ, R21, !PT ;  /* 0x00000015ff157209 */ /* 0x000fe20007800000 */
[----:B------:R-:W-:Y:S04]  /*21e0*/  STG.E desc[UR8][R2.64+0x160], R29 ;  /* 0x0001601d02007986 */ /* 0x000fe8000c101908 */
[----:B------:R-:W-:Y:S04]  /*21f0*/  STG.E desc[UR8][R2.64+0x17c], R27 ;  /* 0x00017c1b02007986 */ /* 0x000fe8000c101908 */
[----:B------:R0:W-:Y:S04]  /*2200*/  STG.E desc[UR8][R2.64+0x188], R21 ;  /* 0x0001881502007986 */ /* 0x0001e8000c101908 */
[----:B------:R1:W-:Y:S04]  /*2210*/  STG.E desc[UR8][R2.64+0x15c], R9 ;  /* 0x00015c0902007986 */ /* 0x0003e8000c101908 */
[----:B------:R1:W-:Y:S04]  /*2220*/  STG.E desc[UR8][R2.64+0x168], R13 ;  /* 0x0001680d02007986 */ /* 0x0003e8000c101908 */
[----:B0-----:R-:W5:Y:S01]  /*2230*/  LDG.E R21, desc[UR8][R2.64+0x1e4] ;  /* 0x0001e40802157981 */ /* 0x001f62000c1e1900 */
[----:B--2---:R-:W-:-:S03]  /*2240*/  FMNMX R29, RZ, R16, !PT ;  /* 0x00000010ff1d7209 */ /* 0x004fc60007800000 */
[----:B------:R-:W2:Y:S04]  /*2250*/  LDG.E R16, desc[UR8][R2.64+0x1d0] ;  /* 0x0001d00802107981 */ /* 0x000ea8000c1e1900 */
[----:B-1----:R-:W2:Y:S04]  /*2260*/  LDG.E R9, desc[UR8][R2.64+0x1b8] ;  /* 0x0001b80802097981 */ /* 0x002ea8000c1e1900 */
[----:B------:R-:W2:Y:S04]  /*2270*/  LDG.E R13, desc[UR8][R2.64+0x1c4] ;  /* 0x0001c408020d7981 */ /* 0x000ea8000c1e1900 */
[----:B------:R-:W2:Y:S04]  /*2280*/  LDG.E R12, desc[UR8][R2.64+0x1c8] ;  /* 0x0001c808020c7981 */ /* 0x000ea8000c1e1900 */
[----:B------:R-:W2:Y:S01]  /*2290*/  LDG.E R18, desc[UR8][R2.64+0x1dc] ;  /* 0x0001dc0802127981 */ /* 0x000ea2000c1e1900 */
[----:B---3--:R-:W-:-:S02]  /*22a0*/  FMNMX R19, RZ, R19, !PT ;  /* 0x00000013ff137209 */ /* 0x008fc40007800000 */
[----:B----4-:R-:W-:-:S03]  /*22b0*/  FMNMX R17, RZ, R17, !PT ;  /* 0x00000011ff117209 */ /* 0x010fc60007800000 */
[----:B------:R0:W-:Y:S04]  /*22c0*/  STG.E desc[UR8][R2.64+0x180], R19 ;  /* 0x0001801302007986 */ /* 0x0001e8000c101908 */
[----:B------:R1:W-:Y:S04]  /*22d0*/  STG.E desc[UR8][R2.64+0x178], R17 ;  /* 0x0001781102007986 */ /* 0x0003e8000c101908 */
[----:B0-----:R-:W3:Y:S04]  /*22e0*/  LDG.E R19, desc[UR8][R2.64+0x1e0] ;  /* 0x0001e00802137981 */ /* 0x001ee8000c1e1900 */
[----:B-1----:R-:W4:Y:S01]  /*22f0*/  LDG.E R17, desc[UR8][R2.64+0x1d8] ;  /* 0x0001d80802117981 */ /* 0x002f22000c1e1900 */
[----:B-----5:R-:W-:-:S03]  /*2300*/  FMNMX R28, RZ, R20, !PT ;  /* 0x00000014ff1c7209 */ /* 0x020fc60007800000 */
[----:B------:R-:W5:Y:S04]  /*2310*/  LDG.E R20, desc[UR8][R2.64+0x1e8] ;  /* 0x0001e80802147981 */ /* 0x000f68000c1e1900 */
[----:B------:R0:W-:Y:S01]  /*2320*/  STG.E desc[UR8][R2.64+0x184], R28 ;  /* 0x0001841c02007986 */ /* 0x0001e2000c101908 */
[----:B------:R-:W-:-:S03]  /*2330*/  FMNMX R27, RZ, R25, !PT ;  /* 0x00000019ff1b7209 */ /* 0x000fc60007800000 */
[----:B------:R-:W5:Y:S01]  /*2340*/  LDG.E R25, desc[UR8][R2.64+0x1f0] ;  /* 0x0001f00802197981 */ /* 0x000f62000c1e1900 */
[----:B0-----:R-:W-:Y:S02]  /*2350*/  FMNMX R28, RZ, R23, !PT ;  /* 0x00000017ff1c7209 */ /* 0x001fe40007800000 */
[----:B------:R-:W-:Y:S01]  /*2360*/  FMNMX R23, RZ, R24, !PT ;  /* 0x00000018ff177209 */ /* 0x000fe20007800000 */
[----:B------:R0:W-:Y:S04]  /*2370*/  STG.E desc[UR8][R2.64+0x190], R27 ;  /* 0x0001901b02007986 */ /* 0x0001e8000c101908 */
[----:B------:R1:W-:Y:S04]  /*2380*/  STG.E desc[UR8][R2.64+0x19c], R23 ;  /* 0x00019c1702007986 */ /* 0x0003e8000c101908 */
[----:B------:R1:W-:Y:S01]  /*2390*/  STG.E desc[UR8][R2.64+0x174], R29 ;  /* 0x0001741d02007986 */ /* 0x0003e2000c101908 */
[----:B0-----:R-:W-:-:S03]  /*23a0*/  FMNMX R27, RZ, R22, !PT ;  /* 0x00000016ff1b7209 */ /* 0x001fc60007800000 */
[----:B------:R-:W5:Y:S04]  /*23b0*/  LDG.E R24, desc[UR8][R2.64+0x1f8] ;  /* 0x0001f80802187981 */ /* 0x000f68000c1e1900 */
[----:B-1----:R-:W5:Y:S04]  /*23c0*/  LDG.E R23, desc[UR8][R2.64+0x1f4] ;  /* 0x0001f40802177981 */ /* 0x002f68000c1e1900 */
[----:B------:R-:W5:Y:S01]  /*23d0*/  LDG.E R22, desc[UR8][R2.64+0x1fc] ;  /* 0x0001fc0802167981 */ /* 0x000f62000c1e1900 */
[----:B------:R-:W-:-:S03]  /*23e0*/  FMNMX R29, RZ, R26, !PT ;  /* 0x0000001aff1d7209 */ /* 0x000fc60007800000 */
[----:B------:R-:W5:Y:S04]  /*23f0*/  LDG.E R26, desc[UR8][R2.64+0x1ec] ;  /* 0x0001ec08021a7981 */ /* 0x000f68000c1e1900 */
[----:B------:R-:W-:Y:S04]  /*2400*/  STG.E desc[UR8][R2.64+0x194], R27 ;  /* 0x0001941b02007986 */ /* 0x000fe8000c101908 */
[----:B------:R-:W-:Y:S04]  /*2410*/  STG.E desc[UR8][R2.64+0x198], R28 ;  /* 0x0001981c02007986 */ /* 0x000fe8000c101908 */
[----:B------:R0:W-:Y:S02]  /*2420*/  STG.E desc[UR8][R2.64+0x18c], R29 ;  /* 0x00018c1d02007986 */ /* 0x0001e4000c101908 */
[----:B0-----:R-:W-:-:S02]  /*2430*/  FMNMX R29, RZ, R0, !PT ;  /* 0x00000000ff1d7209 */ /* 0x001fc40007800000 */
[----:B------:R-:W5:Y:S04]  /*2440*/  LDG.E R0, desc[UR8][R2.64+0x204] ;  /* 0x0002040802007981 */ /* 0x000f68000c1e1900 */
[----:B------:R-:W-:Y:S01]  /*2450*/  STG.E desc[UR8][R2.64+0x1a0], R29 ;  /* 0x0001a01d02007986 */ /* 0x000fe2000c101908 */
[----:B------:R-:W-:-:S05]  /*2460*/  FMNMX R4, RZ, R4, !PT ;  /* 0x00000004ff047209 */ /* 0x000fca0007800000 */
[----:B------:R0:W-:Y:S04]  /*2470*/  STG.E desc[UR8][R2.64+0x1a4], R4 ;  /* 0x0001a40402007986 */ /* 0x0001e8000c101908 */
[----:B0-----:R-:W5:Y:S01]  /*2480*/  LDG.E R4, desc[UR8][R2.64+0x208] ;  /* 0x0002080802047981 */ /* 0x001f62000c1e1900 */
[----:B------:R-:W-:-:S03]  /*2490*/  FMNMX R28, RZ, R5, !PT ;  /* 0x00000005ff1c7209 */ /* 0x000fc60007800000 */
[----:B------:R-:W5:Y:S01]  /*24a0*/  LDG.E R5, desc[UR8][R2.64+0x200] ;  /* 0x0002000802057981 */ /* 0x000f62000c1e1900 */
[----:B------:R-:W-:-:S03]  /*24b0*/  FMNMX R27, RZ, R6, !PT ;  /* 0x00000006ff1b7209 */ /* 0x000fc60007800000 */
[----:B------:R-:W-:Y:S04]  /*24c0*/  STG.E desc[UR8][R2.64+0x1b4], R28 ;  /* 0x0001b41c02007986 */ /* 0x000fe8000c101908 */
[----:B------:R-:W-:Y:S04]  /*24d0*/  STG.E desc[UR8][R2.64+0x1a8], R27 ;  /* 0x0001a81b02007986 */ /* 0x000fe8000c101908 */
[----:B------:R-:W5:Y:S01]  /*24e0*/  LDG.E R6, desc[UR8][R2.64+0x20c] ;  /* 0x00020c0802067981 */ /* 0x000f62000c1e1900 */
[----:B------:R-:W-:-:S05]  /*24f0*/  FMNMX R8, RZ, R8, !PT ;  /* 0x00000008ff087209 */ /* 0x000fca0007800000 */
[----:B------:R0:W-:Y:S04]  /*2500*/  STG.E desc[UR8][R2.64+0x1b0], R8 ;  /* 0x0001b00802007986 */ /* 0x0001e8000c101908 */
[----:B0-----:R-:W5:Y:S01]  /*2510*/  LDG.E R8, desc[UR8][R2.64+0x220] ;  /* 0x0002200802087981 */ /* 0x001f62000c1e1900 */
[----:B------:R-:W-:Y:S02]  /*2520*/  FMNMX R7, RZ, R7, !PT ;  /* 0x00000007ff077209 */ /* 0x000fe40007800000 */
[----:B------:R-:W-:-:S05]  /*2530*/  FMNMX R15, RZ, R15, !PT ;  /* 0x0000000fff0f7209 */ /* 0x000fca0007800000 */
[----:B------:R0:W-:Y:S01]  /*2540*/  STG.E desc[UR8][R2.64+0x1d4], R15 ;  /* 0x0001d40f02007986 */ /* 0x0001e2000c101908 */
[----:B------:R-:W-:-:S03]  /*2550*/  FMNMX R28, RZ, R14, !PT ;  /* 0x0000000eff1c7209 */ /* 0x000fc60007800000 */
[----:B0-----:R-:W5:Y:S01]  /*2560*/  LDG.E R15, desc[UR8][R2.64+0x230] ;  /* 0x00023008020f7981 */ /* 0x001f62000c1e1900 */
[----:B------:R-:W-:-:S03]  /*2570*/  FMNMX R27, RZ, R11, !PT ;  /* 0x0000000bff1b7209 */ /* 0x000fc60007800000 */
[----:B------:R-:W-:Y:S01]  /*2580*/  STG.E desc[UR8][R2.64+0x1cc], R28 ;  /* 0x0001cc1c02007986 */ /* 0x000fe2000c101908 */
[----:B------:R-:W-:-:S03]  /*2590*/  FMNMX R29, RZ, R10, !PT ;  /* 0x0000000aff1d7209 */ /* 0x000fc60007800000 */
[----:B------:R-:W-:Y:S04]  /*25a0*/  STG.E desc[UR8][R2.64+0x1c0], R27 ;  /* 0x0001c01b02007986 */ /* 0x000fe8000c101908 */
[----:B------:R2:W-:Y:S04]  /*25b0*/  STG.E desc[UR8][R2.64+0x1bc], R29 ;  /* 0x0001bc1d02007986 */ /* 0x0005e8000c101908 */
[----:B------:R-:W5:Y:S04]  /*25c0*/  LDG.E R14, desc[UR8][R2.64+0x22c] ;  /* 0x00022c08020e7981 */ /* 0x000f68000c1e1900 */
[----:B------:R-:W5:Y:S04]  /*25d0*/  LDG.E R10, desc[UR8][R2.64+0x218] ;  /* 0x00021808020a7981 */ /* 0x000f68000c1e1900 */
[----:B------:R-:W5:Y:S04]  /*25e0*/  LDG.E R11, desc[UR8][R2.64+0x214] ;  /* 0x00021408020b7981 */ /* 0x000f68000c1e1900 */
[----:B------:R-:W-:Y:S01]  /*25f0*/  STG.E desc[UR8][R2.64+0x1ac], R7 ;  /* 0x0001ac0702007986 */ /* 0x000fe2000c101908 */
[----:B------:R-:W-:-:S02]  /*2600*/  FMNMX R21, RZ, R21, !PT ;  /* 0x00000015ff157209 */ /* 0x000fc40007800000 */
[----:B--2---:R-:W-:Y:S02]  /*2610*/  FMNMX R29, RZ, R16, !PT ;  /* 0x00000010ff1d7209 */ /* 0x004fe40007800000 */
[----:B------:R-:W-:-:S03]  /*2620*/  FMNMX R9, RZ, R9, !PT ;  /* 0x00000009ff097209 */ /* 0x000fc60007800000 */
[----:B------:R-:W-:Y:S01]  /*2630*/  STG.E desc[UR8][R2.64+0x1d0], R29 ;  /* 0x0001d01d02007986 */ /* 0x000fe2000c101908 */
[----:B------:R-:W-:Y:S02]  /*2640*/  FMNMX R13, RZ, R13, !PT ;  /* 0x0000000dff0d7209 */ /* 0x000fe40007800000 */
[----:B------:R-:W-:Y:S01]  /*2650*/  FMNMX R12, RZ, R12, !PT ;  /* 0x0000000cff0c7209 */ /* 0x000fe20007800000 */
[----:B------:R0:W-:Y:S04]  /*2660*/  STG.E desc[UR8][R2.64+0x1e4], R21 ;  /* 0x0001e41502007986 */ /* 0x0001e8000c101908 */
[----:B------:R1:W-:Y:S04]  /*2670*/  STG.E desc[UR8][R2.64+0x1b8], R9 ;  /* 0x0001b80902007986 */ /* 0x0003e8000c101908 */
[----:B------:R-:W-:Y:S04]  /*2680*/  STG.E desc[UR8][R2.64+0x1c4], R13 ;  /* 0x0001c40d02007986 */ /* 0x000fe8000c101908 */
[----:B------:R2:W-:Y:S04]  /*2690*/  STG.E desc[UR8][R2.64+0x1c8], R12 ;  /* 0x0001c80c02007986 */ /* 0x0005e8000c101908 */
[----:B------:R-:W2:Y:S04]  /*26a0*/  LDG.E R16, desc[UR8][R2.64+0x234] ;  /* 0x0002340802107981 */ /* 0x000ea8000c1e1900 */
[----:B0-----:R-:W2:Y:S04]  /*26b0*/  LDG.E R21, desc[UR8][R2.64+0x244] ;  /* 0x0002440802157981 */ /* 0x001ea8000c1e1900 */
[----:B------:R-:W2:Y:S01]  /*26c0*/  LDG.E R7, desc[UR8][R2.64+0x210] ;  /* 0x0002100802077981 */ /* 0x000ea2000c1e1900 */
[----:B---3--:R-:W-:-:S03]  /*26d0*/  FMNMX R28, RZ, R19, !PT ;  /* 0x00000013ff1c7209 */ /* 0x008fc60007800000 */
[----:B-1----:R-:W3:Y:S01]  /*26e0*/  LDG.E R9, desc[UR8][R2.64+0x21c] ;  /* 0x00021c0802097981 */ /* 0x002ee2000c1e1900 */
[----:B----4-:R-:W-:-:S03]  /*26f0*/  FMNMX R27, RZ, R17, !PT ;  /* 0x00000011ff1b7209 */ /* 0x010fc60007800000 */
[----:B------:R-:W-:Y:S04]  /*2700*/  STG.E desc[UR8][R2.64+0x1e0], R28 ;  /* 0x0001e01c02007986 */ /* 0x000fe8000c101908 */
[----:B------:R0:W-:Y:S01]  /*2710*/  STG.E desc[UR8][R2.64+0x1d8], R27 ;  /* 0x0001d81b02007986 */ /* 0x0001e2000c101908 */
[----:B-----5:R-:W-:-:S03]  /*2720*/  FMNMX R29, RZ, R20, !PT ;  /* 0x00000014ff1d7209 */ /* 0x020fc60007800000 */
[----:B--2---:R-:W2:Y:S04]  /*2730*/  LDG.E R12, desc[UR8][R2.64+0x224] ;  /* 0x00022408020c7981 */ /* 0x004ea8000c1e1900 */
[----:B------:R-:W4:Y:S01]  /*2740*/  LDG.E R13, desc[UR8][R2.64+0x228] ;  /* 0x00022808020d7981 */ /* 0x000f22000c1e1900 */
[----:B0-----:R-:W-:-:S03]  /*2750*/  FMNMX R27, RZ, R18, !PT ;  /* 0x00000012ff1b7209 */ /* 0x001fc60007800000 */
[----:B------:R-:W5:Y:S04]  /*2760*/  LDG.E R17, desc[UR8][R2.64+0x238] ;  /* 0x0002380802117981 */ /* 0x000f68000c1e1900 */
[----:B------:R-:W5:Y:S01]  /*2770*/  LDG.E R18, desc[UR8][R2.64+0x23c] ;  /* 0x00023c0802127981 */ /* 0x000f62000c1e1900 */
[----:B------:R-:W-:-:S03]  /*2780*/  FMNMX R25, RZ, R25, !PT ;  /* 0x00000019ff197209 */ /* 0x000fc60007800000 */
[----:B------:R-:W-:Y:S04]  /*2790*/  STG.E desc[UR8][R2.64+0x1e8], R29 ;  /* 0x0001e81d02007986 */ /* 0x000fe8000c101908 */
[----:B------:R-:W-:Y:S04]  /*27a0*/  STG.E desc[UR8][R2.64+0x1dc], R27 ;  /* 0x0001dc1b02007986 */ /* 0x000fe8000c101908 */
[----:B------:R0:W-:Y:S04]  /*27b0*/  STG.E desc[UR8][R2.64+0x1f0], R25 ;  /* 0x0001f01902007986 */ /* 0x0001e8000c101908 */
[----:B------:R-:W5:Y:S04]  /*27c0*/  LDG.E R19, desc[UR8][R2.64+0x240] ;  /* 0x0002400802137981 */ /* 0x000f68000c1e1900 */
[----:B------:R-:W5:Y:S01]  /*27d0*/  LDG.E R20, desc[UR8][R2.64+0x248] ;  /* 0x0002480802147981 */ /* 0x000f62000c1e1900 */
[----:B------:R-:W-:-:S03]  /*27e0*/  FMNMX R28, RZ, R23, !PT ;  /* 0x00000017ff1c7209 */ /* 0x000fc60007800000 */
[----:B0-----:R-:W5:Y:S01]  /*27f0*/  LDG.E R25, desc[UR8][R2.64+0x24c] ;  /* 0x00024c0802197981 */ /* 0x001f62000c1e1900 */
[----:B------:R-:W-:Y:S02]  /*2800*/  FMNMX R23, RZ, R22, !PT ;  /* 0x00000016ff177209 */ /* 0x000fe40007800000 */
[----:B------:R-:W-:Y:S01]  /*2810*/  FMNMX R29, RZ, R24, !PT ;  /* 0x00000018ff1d7209 */ /* 0x000fe20007800000 */
[----:B------:R-:W5:Y:S01]  /*2820*/  LDG.E R22, desc[UR8][R2.64+0x258] ;  /* 0x0002580802167981 */ /* 0x000f62000c1e1900 */
[----:B------:R-:W-:-:S03]  /*2830*/  FMNMX R27, RZ, R26, !PT ;  /* 0x0000001aff1b7209 */ /* 0x000fc60007800000 */
[----:B------:R0:W-:Y:S04]  /*2840*/  STG.E desc[UR8][R2.64+0x1fc], R23 ;  /* 0x0001fc1702007986 */ /* 0x0001e8000c101908 */
[----:B------:R-:W5:Y:S04]  /*2850*/  LDG.E R24, desc[UR8][R2.64+0x25c] ;  /* 0x00025c0802187981 */ /* 0x000f68000c1e1900 */
[----:B------:R-:W5:Y:S04]  /*2860*/  LDG.E R26, desc[UR8][R2.64+0x250] ;  /* 0x00025008021a7981 */ /* 0x000f68000c1e1900 */
[----:B0-----:R-:W5:Y:S04]  /*2870*/  LDG.E R23, desc[UR8][R2.64+0x254] ;  /* 0x0002540802177981 */ /* 0x001f68000c1e1900 */
[----:B------:R0:W-:Y:S02]  /*2880*/  STG.E desc[UR8][R2.64+0x1ec], R27 ;  /* 0x0001ec1b02007986 */ /* 0x0001e4000c101908 */
[----:B0-----:R-:W-:-:S05]  /*2890*/  FMNMX R27, RZ, R0, !PT ;  /* 0x00000000ff1b7209 */ /* 0x001fca0007800000 */
[----:B------:R-:W-:Y:S04]  /*28a0*/  STG.E desc[UR8][R2.64+0x204], R27 ;  /* 0x0002041b02007986 */ /* 0x000fe8000c101908 */
[----:B------:R-:W-:Y:S04]  /*28b0*/  STG.E desc[UR8][R2.64+0x1f4], R28 ;  /* 0x0001f41c02007986 */ /* 0x000fe8000c101908 */
[----:B------:R-:W-:Y:S01]  /*28c0*/  STG.E desc[UR8][R2.64+0x1f8], R29 ;  /* 0x0001f81d02007986 */ /* 0x000fe2000c101908 */
[----:B------:R-:W-:-:S03]  /*28d0*/  FMNMX R0, RZ, R4, !PT ;  /* 0x00000004ff007209 */ /* 0x000fc60007800000 */
[----:B------:R-:W5:Y:S01]  /*28e0*/  LDG.E R4, desc[UR8][R2.64+0x260] ;  /* 0x0002600802047981 */ /* 0x000f62000c1e1900 */
[----:B------:R-:W-:-:S05]  /*28f0*/  FMNMX R5, RZ, R5, !PT ;  /* 0x00000005ff057209 */ /* 0x000fca0007800000 */
[----:B------:R0:W-:Y:S01]  /*2900*/  STG.E desc[UR8][R2.64+0x200], R5 ;  /* 0x0002000502007986 */ /* 0x0001e2000c101908 */
[----:B------:R-:W-:-:S05]  /*2910*/  FMNMX R6, RZ, R6, !PT ;  /* 0x00000006ff067209 */ /* 0x000fca0007800000 */
[----:B------:R1:W-:Y:S04]  /*2920*/  STG.E desc[UR8][R2.64+0x20c], R6 ;  /* 0x00020c0602007986 */ /* 0x0003e8000c101908 */
[----:B0-----:R-:W5:Y:S04]  /*2930*/  LDG.E R5, desc[UR8][R2.64+0x26c] ;  /* 0x00026c0802057981 */ /* 0x001f68000c1e1900 */
[----:B-1----:R-:W5:Y:S04]  /*2940*/  LDG.E R6, desc[UR8][R2.64+0x270] ;  /* 0x0002700802067981 */ /* 0x002f68000c1e1900 */
[----:B------:R0:W-:Y:S04]  /*2950*/  STG.E desc[UR8][R2.64+0x208], R0 ;  /* 0x0002080002007986 */ /* 0x0001e8000c101908 */
[----:B0-----:R-:W5:Y:S01]  /*2960*/  LDG.E R0, desc[UR8][R2.64+0x264] ;  /* 0x0002640802007981 */ /* 0x001f62000c1e1900 */
[----:B------:R-:W-:-:S03]  /*2970*/  FMNMX R27, RZ, R8, !PT ;  /* 0x00000008ff1b7209 */ /* 0x000fc60007800000 */
[----:B------:R-:W5:Y:S04]  /*2980*/  LDG.E R8, desc[UR8][R2.64+0x280] ;  /* 0x0002800802087981 */ /* 0x000f68000c1e1900 */
[----:B------:R0:W-:Y:S02]  /*2990*/  STG.E desc[UR8][R2.64+0x220], R27 ;  /* 0x0002201b02007986 */ /* 0x0001e4000c101908 */
[----:B0-----:R-:W-:Y:S02]  /*29a0*/  FMNMX R27, RZ, R15, !PT ;  /* 0x0000000fff1b7209 */ /* 0x001fe40007800000 */
[----:B------:R-:W5:Y:S04]  /*29b0*/  LDG.E R15, desc[UR8][R2.64+0x294] ;  /* 0x00029408020f7981 */ /* 0x000f68000c1e1900 */
[----:B------:R-:W-:Y:S01]  /*29c0*/  STG.E desc[UR8][R2.64+0x230], R27 ;  /* 0x0002301b02007986 */ /* 0x000fe2000c101908 */
[----:B------:R-:W-:-:S03]  /*29d0*/  FMNMX R28, RZ, R14, !PT ;  /* 0x0000000eff1c7209 */ /* 0x000fc60007800000 */
[----:B------:R-:W5:Y:S01]  /*29e0*/  LDG.E R14, desc[UR8][R2.64+0x284] ;  /* 0x00028408020e7981 */ /* 0x000f62000c1e1900 */
[----:B------:R-:W-:Y:S02]  /*29f0*/  FMNMX R29, RZ, R10, !PT ;  /* 0x0000000aff1d7209 */ /* 0x000fe40007800000 */
[----:B------:R-:W-:Y:S01]  /*2a00*/  FMNMX R11, RZ, R11, !PT ;  /* 0x0000000bff0b7209 */ /* 0x000fe20007800000 */
[----:B------:R-:W-:Y:S04]  /*2a10*/  STG.E desc[UR8][R2.64+0x22c], R28 ;  /* 0x00022c1c02007986 */ /* 0x000fe8000c101908 */
[----:B------:R-:W-:Y:S04]  /*2a20*/  STG.E desc[UR8][R2.64+0x218], R29 ;  /* 0x0002181d02007986 */ /* 0x000fe8000c101908 */
[----:B------:R0:W-:Y:S04]  /*2a30*/  STG.E desc[UR8][R2.64+0x214], R11 ;  /* 0x0002140b02007986 */ /* 0x0001e8000c101908 */
[----:B------:R-:W5:Y:S04]  /*2a40*/  LDG.E R10, desc[UR8][R2.64+0x274] ;  /* 0x00027408020a7981 */ /* 0x000f68000c1e1900 */
[----:B0-----:R-:W5:Y:S01]  /*2a50*/  LDG.E R11, desc[UR8][R2.64+0x268] ;  /* 0x00026808020b7981 */ /* 0x001f62000c1e1900 */
[----:B------:R-:W-:-:S03]  /*2a60*/  FMNMX R29, RZ, R16, !PT ;  /* 0x00000010ff1d7209 */ /* 0x000fc60007800000 */
[----:B------:R-:W5:Y:S01]  /*2a70*/  LDG.E R16, desc[UR8][R2.64+0x290] ;  /* 0x0002900802107981 */ /* 0x000f62000c1e1900 */
[----:B------:R-:W-:Y:S02]  /*2a80*/  FMNMX R27, RZ, R21, !PT ;  /* 0x00000015ff1b7209 */ /* 0x000fe40007800000 */
[----:B------:R-:W-:Y:S01]  /*2a90*/  FMNMX R7, RZ, R7, !PT ;  /* 0x00000007ff077209 */ /* 0x000fe20007800000 */
[----:B------:R-:W-:Y:S01]  /*2aa0*/  STG.E desc[UR8][R2.64+0x234], R29 ;  /* 0x0002341d02007986 */ /* 0x000fe2000c101908 */
[----:B---3--:R-:W-:-:S03]  /*2ab0*/  FMNMX R9, RZ, R9, !PT ;  /* 0x00000009ff097209 */ /* 0x008fc60007800000 */
[----:B------:R-:W-:Y:S04]  /*2ac0*/  STG.E desc[UR8][R2.64+0x244], R27 ;  /* 0x0002441b02007986 */ /* 0x000fe8000c101908 */
[----:B------:R0:W-:Y:S01]  /*2ad0*/  STG.E desc[UR8][R2.64+0x210], R7 ;  /* 0x0002100702007986 */ /* 0x0001e2000c101908 */
[----:B--2---:R-:W-:Y:S02]  /*2ae0*/  FMNMX R12, RZ, R12, !PT ;  /* 0x0000000cff0c7209 */ /* 0x004fe40007800000 */
[----:B----4-:R-:W-:Y:S02]  /*2af0*/  FMNMX R13, RZ, R13, !PT ;  /* 0x0000000dff0d7209 */ /* 0x010fe40007800000 */
[----:B-----5:R-:W-:Y:S02]  /*2b00*/  FMNMX R17, RZ, R17, !PT ;  /* 0x00000011ff117209 */ /* 0x020fe40007800000 */
[----:B------:R-:W-:Y:S01]  /*2b10*/  FMNMX R28, RZ, R18, !PT ;  /* 0x00000012ff1c7209 */ /* 0x000fe20007800000 */
[----:B------:R1:W-:Y:S04]  /*2b20*/  STG.E desc[UR8][R2.64+0x21c], R9 ;  /* 0x00021c0902007986 */ /* 0x0003e8000c101908 */
[----:B------:R-:W-:Y:S04]  /*2b30*/  STG.E desc[UR8][R2.64+0x23c], R28 ;  /* 0x00023c1c02007986 */ /* 0x000fe8000c101908 */
[----:B------:R-:W-:Y:S04]  /*2b40*/  STG.E desc[UR8][R2.64+0x224], R12 ;  /* 0x0002240c02007986 */ /* 0x000fe8000c101908 */
[----:B------:R2:W-:Y:S04]  /*2b50*/  STG.E desc[UR8][R2.64+0x228], R13 ;  /* 0x0002280d02007986 */ /* 0x0005e8000c101908 */
[----:B------:R3:W-:Y:S01]  /*2b60*/  STG.E desc[UR8][R2.64+0x238], R17 ;  /* 0x0002381102007986 */ /* 0x0007e2000c101908 */
[----:B------:R-:W-:-:S03]  /*2b70*/  FMNMX R19, RZ, R19, !PT ;  /* 0x00000013ff137209 */ /* 0x000fc60007800000 */
[----:B0-----:R-:W4:Y:S01]  /*2b80*/  LDG.E R7, desc[UR8][R2.64+0x278] ;  /* 0x0002780802077981 */ /* 0x001f22000c1e1900 */
[----:B------:R-:W-:-:S03]  /*2b90*/  FMNMX R29, RZ, R20, !PT ;  /* 0x00000014ff1d7209 */ /* 0x000fc60007800000 */
[----:B-1----:R-:W5:Y:S01]  /*2ba0*/  LDG.E R9, desc[UR8][R2.64+0x27c] ;  /* 0x00027c0802097981 */ /* 0x002f62000c1e1900 */
[----:B------:R-:W-:-:S03]  /*2bb0*/  FMNMX R27, RZ, R25, !PT ;  /* 0x00000019ff1b7209 */ /* 0x000fc60007800000 */
[----:B--2---:R-:W2:Y:S04]  /*2bc0*/  LDG.E R13, desc[UR8][R2.64+0x288] ;  /* 0x00028808020d7981 */ /* 0x004ea8000c1e1900 */
[----:B------:R-:W2:Y:S04]  /*2bd0*/  LDG.E R12, desc[UR8][R2.64+0x28c] ;  /* 0x00028c08020c7981 */ /* 0x000ea8000c1e1900 */
[----:B---3--:R-:W3:Y:S04]  /*2be0*/  LDG.E R17, desc[UR8][R2.64+0x298] ;  /* 0x0002980802117981 */ /* 0x008ee8000c1e1900 */
[----:B------:R-:W3:Y:S04]  /*2bf0*/  LDG.E R25, desc[UR8][R2.64+0x2a4] ;  /* 0x0002a40802197981 */ /* 0x000ee8000c1e1900 */
[----:B------:R-:W3:Y:S01]  /*2c00*/  LDG.E R18, desc[UR8][R2.64+0x29c] ;  /* 0x00029c0802127981 */ /* 0x000ee2000c1e1900 */
[----:B------:R-:W-:-:S03]  /*2c10*/  FMNMX R26, RZ, R26, !PT ;  /* 0x0000001aff1a7209 */ /* 0x000fc60007800000 */
[----:B------:R-:W3:Y:S01]  /*2c20*/  LDG.E R21, desc[UR8][R2.64+0x2a8] ;  /* 0x0002a80802157981 */ /* 0x000ee2000c1e1900 */
[----:B------:R-:W-:Y:S02]  /*2c30*/  FMNMX R28, RZ, R23, !PT ;  /* 0x00000017ff1c7209 */ /* 0x000fe40007800000 */
[----:B------:R-:W-:Y:S01]  /*2c40*/  FMNMX R23, RZ, R24, !PT ;  /* 0x00000018ff177209 */ /* 0x000fe20007800000 */
[----:B------:R0:W-:Y:S04]  /*2c50*/  STG.E desc[UR8][R2.64+0x240], R19 ;  /* 0x0002401302007986 */ /* 0x0001e8000c101908 */
[----:B------:R1:W-:Y:S04]  /*2c60*/  STG.E desc[UR8][R2.64+0x248], R29 ;  /* 0x0002481d02007986 */ /* 0x0003e8000c101908 */
[----:B------:R1:W-:Y:S04]  /*2c70*/  STG.E desc[UR8][R2.64+0x25c], R23 ;  /* 0x00025c1702007986 */ /* 0x0003e8000c101908 */
[----:B0-----:R-:W3:Y:S04]  /*2c80*/  LDG.E R19, desc[UR8][R2.64+0x2a0] ;  /* 0x0002a00802137981 */ /* 0x001ee8000c1e1900 */
[----:B------:R0:W-:Y:S01]  /*2c90*/  STG.E desc[UR8][R2.64+0x250], R26 ;  /* 0x0002501a02007986 */ /* 0x0001e2000c101908 */
[----:B-1----:R-:W-:-:S03]  /*2ca0*/  FMNMX R29, RZ, R22, !PT ;  /* 0x00000016ff1d7209 */ /* 0x002fc60007800000 */
[----:B------:R-:W3:Y:S04]  /*2cb0*/  LDG.E R20, desc[UR8][R2.64+0x2ac] ;  /* 0x0002ac0802147981 */ /* 0x000ee8000c1e1900 */
[----:B------:R-:W3:Y:S04]  /*2cc0*/  LDG.E R23, desc[UR8][R2.64+0x2b4] ;  /* 0x0002b40802177981 */ /* 0x000ee8000c1e1900 */
[----:B------:R-:W3:Y:S04]  /*2cd0*/  LDG.E R22, desc[UR8][R2.64+0x2b8] ;  /* 0x0002b80802167981 */ /* 0x000ee8000c1e1900 */
[----:B0-----:R-:W3:Y:S04]  /*2ce0*/  LDG.E R26, desc[UR8][R2.64+0x2bc] ;  /* 0x0002bc08021a7981 */ /* 0x001ee8000c1e1900 */
[----:B------:R-:W3:Y:S04]  /*2cf0*/  LDG.E R24, desc[UR8][R2.64+0x2b0] ;  /* 0x0002b00802187981 */ /* 0x000ee8000c1e1900 */
[----:B------:R0:W-:Y:S04]  /*2d00*/  STG.E desc[UR8][R2.64+0x24c], R27 ;  /* 0x00024c1b02007986 */ /* 0x0001e8000c101908 */
[----:B------:R1:W-:Y:S01]  /*2d10*/  STG.E desc[UR8][R2.64+0x258], R29 ;  /* 0x0002581d02007986 */ /* 0x0003e2000c101908 */
[----:B0-----:R-:W-:-:S03]  /*2d20*/  FMNMX R27, RZ, R4, !PT ;  /* 0x00000004ff1b7209 */ /* 0x001fc60007800000 */
[----:B------:R-:W-:Y:S04]  /*2d30*/  STG.E desc[UR8][R2.64+0x254], R28 ;  /* 0x0002541c02007986 */ /* 0x000fe8000c101908 */
[----:B------:R-:W-:Y:S04]  /*2d40*/  STG.E desc[UR8][R2.64+0x260], R27 ;  /* 0x0002601b02007986 */ /* 0x000fe8000c101908 */
[----:B------:R-:W3:Y:S01]  /*2d50*/  LDG.E R4, desc[UR8][R2.64+0x2c8] ;  /* 0x0002c80802047981 */ /* 0x000ee2000c1e1900 */
[----:B------:R-:W-:Y:S02]  /*2d60*/  FMNMX R5, RZ, R5, !PT ;  /* 0x00000005ff057209 */ /* 0x000fe40007800000 */
[----:B-1----:R-:W-:-:S03]  /*2d70*/  FMNMX R29, RZ, R6, !PT ;  /* 0x00000006ff1d7209 */ /* 0x002fc60007800000 */
[----:B------:R0:W-:Y:S04]  /*2d80*/  STG.E desc[UR8][R2.64+0x26c], R5 ;  /* 0x00026c0502007986 */ /* 0x0001e8000c101908 */
[----:B------:R-:W-:Y:S04]  /*2d90*/  STG.E desc[UR8][R2.64+0x270], R29 ;  /* 0x0002701d02007986 */ /* 0x000fe8000c101908 */
[----:B------:R-:W3:Y:S04]  /*2da0*/  LDG.E R6, desc[UR8][R2.64+0x2cc] ;  /* 0x0002cc0802067981 */ /* 0x000ee8000c1e1900 */
[----:B0-----:R-:W3:Y:S01]  /*2db0*/  LDG.E R5, desc[UR8][R2.64+0x2c4] ;  /* 0x0002c40802057981 */ /* 0x001ee2000c1e1900 */
[----:B------:R-:W-:-:S05]  /*2dc0*/  FMNMX R0, RZ, R0, !PT ;  /* 0x00000000ff007209 */ /* 0x000fca0007800000 */
[----:B------:R0:W-:Y:S01]  /*2dd0*/  STG.E desc[UR8][R2.64+0x264], R0 ;  /* 0x0002640002007986 */ /* 0x0001e2000c101908 */
[----:B------:R-:W-:-:S03]  /*2de0*/  FMNMX R27, RZ, R8, !PT ;  /* 0x00000008ff1b7209 */ /* 0x000fc60007800000 */
[----:B0-----:R-:W3:Y:S04]  /*2df0*/  LDG.E R0, desc[UR8][R2.64+0x2c0] ;  /* 0x0002c00802007981 */ /* 0x001ee8000c1e1900 */
[----:B------:R-:W-:Y:S04]  /*2e00*/  STG.E desc[UR8][R2.64+0x280], R27 ;  /* 0x0002801b02007986 */ /* 0x000fe8000c101908 */
[----:B------:R-:W3:Y:S01]  /*2e10*/  LDG.E R8, desc[UR8][R2.64+0x2d4] ;  /* 0x0002d40802087981 */ /* 0x000ee2000c1e1900 */
[----:B------:R-:W-:-:S05]  /*2e20*/  FMNMX R15, RZ, R15, !PT ;  /* 0x0000000fff0f7209 */ /* 0x000fca0007800000 */
[----:B------:R0:W-:Y:S01]  /*2e30*/  STG.E desc[UR8][R2.64+0x294], R15 ;  /* 0x0002940f02007986 */ /* 0x0001e2000c101908 */
[----:B------:R-:W-:-:S03]  /*2e40*/  FMNMX R14, RZ, R14, !PT ;  /* 0x0000000eff0e7209 */ /* 0x000fc60007800000 */
[----:B0-----:R-:W3:Y:S04]  /*2e50*/  LDG.E R15, desc[UR8][R2.64+0x300] ;  /* 0x00030008020f7981 */ /* 0x001ee8000c1e1900 */
[----:B------:R0:W-:Y:S04]  /*2e60*/  STG.E desc[UR8][R2.64+0x284], R14 ;  /* 0x0002840e02007986 */ /* 0x0001e8000c101908 */
[----:B0-----:R-:W3:Y:S01]  /*2e70*/  LDG.E R14, desc[UR8][R2.64+0x304] ;  /* 0x00030408020e7981 */ /* 0x001ee2000c1e1900 */
[----:B------:R-:W-:-:S05]  /*2e80*/  FMNMX R11, RZ, R11, !PT ;  /* 0x0000000bff0b7209 */ /* 0x000fca0007800000 */
[----:B------:R-:W-:Y:S01]  /*2e90*/  STG.E desc[UR8][R2.64+0x268], R11 ;  /* 0x0002680b02007986 */ /* 0x000fe2000c101908 */
[----:B------:R-:W-:-:S05]  /*2ea0*/  FMNMX R10, RZ, R10, !PT ;  /* 0x0000000aff0a7209 */ /* 0x000fca0007800000 */
[----:B------:R0:W-:Y:S04]  /*2eb0*/  STG.E desc[UR8][R2.64+0x274], R10 ;  /* 0x0002740a02007986 */ /* 0x0001e8000c101908 */
[----:B0-----:R-:W3:Y:S01]  /*2ec0*/  LDG.E R10, desc[UR8][R2.64+0x2d8] ;  /* 0x0002d808020a7981 */ /* 0x001ee2000c1e1900 */
[----:B------:R-:W-:-:S03]  /*2ed0*/  FMNMX R29, RZ, R16, !PT ;  /* 0x00000010ff1d7209 */ /* 0x000fc60007800000 */
[----:B------:R-:W3:Y:S04]  /*2ee0*/  LDG.E R16, desc[UR8][R2.64+0x2f8] ;  /* 0x0002f80802107981 */ /* 0x000ee8000c1e1900 */
[----:B------:R-:W-:Y:S01]  /*2ef0*/  STG.E desc[UR8][R2.64+0x290], R29 ;  /* 0x0002901d02007986 */ /* 0x000fe2000c101908 */
[----:B----4-:R-:W-:Y:S02]  /*2f00*/  FMNMX R7, RZ, R7, !PT ;  /* 0x00000007ff077209 */ /* 0x010fe40007800000 */
[----:B-----5:R-:W-:Y:S02]  /*2f10*/  FMNMX R9, RZ, R9, !PT ;  /* 0x00000009ff097209 */ /* 0x020fe40007800000 */
[----:B--2---:R-:W-:Y:S02]  /*2f20*/  FMNMX R13, RZ, R13, !PT ;  /* 0x0000000dff0d7209 */ /* 0x004fe40007800000 */
[----:B------:R-:W-:-:S02]  /*2f30*/  FMNMX R11, RZ, R12, !PT ;  /* 0x0000000cff0b7209 */ /* 0x000fc40007800000 */
[----:B---3--:R-:W-:Y:S02]  /*2f40*/  FMNMX R17, RZ, R17, !PT ;  /* 0x00000011ff117209 */ /* 0x008fe40007800000 */
[----:B------:R-:W-:Y:S01]  /*2f50*/  FMNMX R25, RZ, R25, !PT ;  /* 0x00000019ff197209 */ /* 0x000fe20007800000 */
[----:B------:R-:W-:Y:S04]  /*2f60*/  STG.E desc[UR8][R2.64+0x278], R7 ;  /* 0x0002780702007986 */ /* 0x000fe8000c101908 */
[----:B------:R-:W-:Y:S01]  /*2f70*/  STG.E desc[UR8][R2.64+0x27c], R9 ;  /* 0x00027c0902007986 */ /* 0x000fe2000c101908 */
[----:B------:R-:W-:-:S03]  /*2f80*/  FMNMX R21, RZ, R21, !PT ;  /* 0x00000015ff157209 */ /* 0x000fc60007800000 */
[----:B------:R0:W-:Y:S04]  /*2f90*/  STG.E desc[UR8][R2.64+0x288], R13 ;  /* 0x0002880d02007986 */ /* 0x0001e8000c101908 */
[----:B------:R1:W-:Y:S04]  /*2fa0*/  STG.E desc[UR8][R2.64+0x28c], R11 ;  /* 0x00028c0b02007986 */ /* 0x0003e8000c101908 */
[----:B------:R2:W-:Y:S04]  /*2fb0*/  STG.E desc[UR8][R2.64+0x298], R17 ;  /* 0x0002981102007986 */ /* 0x0005e8000c101908 */
[----:B------:R3:W-:Y:S01]  /*2fc0*/  STG.E desc[UR8][R2.64+0x2a4], R25 ;  /* 0x0002a41902007986 */ /* 0x0007e2000c101908 */
[----:B0-----:R-:W-:-:S02]  /*2fd0*/  FMNMX R13, RZ, R18, !PT ;  /* 0x00000012ff0d7209 */ /* 0x001fc40007800000 */
[----:B------:R-:W-:Y:S01]  /*2fe0*/  FMNMX R27, RZ, R19, !PT ;  /* 0x00000013ff1b7209 */ /* 0x000fe20007800000 */
[----:B------:R-:W4:Y:S04]  /*2ff0*/  LDG.E R7, desc[UR8][R2.64+0x2d0] ;  /* 0x0002d00802077981 */ /* 0x000f28000c1e1900 */
[----:B------:R-:W5:Y:S01]  /*3000*/  LDG.E R9, desc[UR8][R2.64+0x2dc] ;  /* 0x0002dc0802097981 */ /* 0x000f62000c1e1900 */
[----:B------:R-:W-:-:S03]  /*3010*/  FMNMX R29, RZ, R20, !PT ;  /* 0x00000014ff1d7209 */ /* 0x000fc60007800000 */
[----:B-1----:R-:W5:Y:S01]  /*3020*/  LDG.E R11, desc[UR8][R2.64+0x2e4] ;  /* 0x0002e408020b7981 */ /* 0x002f62000c1e1900 */
[----:B------:R-:W-:-:S03]  /*3030*/  FMNMX R28, RZ, R23, !PT ;  /* 0x00000017ff1c7209 */ /* 0x000fc60007800000 */
[----:B--2---:R-:W2:Y:S01]  /*3040*/  LDG.E R17, desc[UR8][R2.64+0x2e8] ;  /* 0x0002e80802117981 */ /* 0x004ea2000c1e1900 */
[----:B------:R-:W-:-:S03]  /*3050*/  FMNMX R23, RZ, R22, !PT ;  /* 0x00000016ff177209 */ /* 0x000fc60007800000 */
[----:B------:R-:W2:Y:S01]  /*3060*/  LDG.E R20, desc[UR8][R2.64+0x2ec] ;  /* 0x0002ec0802147981 */ /* 0x000ea2000c1e1900 */
[----:B---3--:R-:W-:-:S03]  /*3070*/  FMNMX R25, RZ, R26, !PT ;  /* 0x0000001aff197209 */ /* 0x008fc60007800000 */
[----:B------:R0:W-:Y:S04]  /*3080*/  STG.E desc[UR8][R2.64+0x2a0], R27 ;  /* 0x0002a01b02007986 */ /* 0x0001e8000c101908 */
[----:B------:R1:W-:Y:S04]  /*3090*/  STG.E desc[UR8][R2.64+0x29c], R13 ;  /* 0x00029c0d02007986 */ /* 0x0003e8000c101908 */
[----:B------:R3:W-:Y:S01]  /*30a0*/  STG.E desc[UR8][R2.64+0x2a8], R21 ;  /* 0x0002a81502007986 */ /* 0x0007e2000c101908 */
[----:B0-----:R-:W-:-:S03]  /*30b0*/  FMNMX R27, RZ, R24, !PT ;  /* 0x00000018ff1b7209 */ /* 0x001fc60007800000 */
[----:B------:R-:W-:Y:S04]  /*30c0*/  STG.E desc[UR8][R2.64+0x2b8], R23 ;  /* 0x0002b81702007986 */ /* 0x000fe8000c101908 */
[----:B------:R0:W-:Y:S04]  /*30d0*/  STG.E desc[UR8][R2.64+0x2bc], R25 ;  /* 0x0002bc1902007986 */ /* 0x0001e8000c101908 */
[----:B------:R-:W2:Y:S04]  /*30e0*/  LDG.E R12, desc[UR8][R2.64+0x2e0] ;  /* 0x0002e008020c7981 */ /* 0x000ea8000c1e1900 */
[----:B------:R-:W2:Y:S04]  /*30f0*/  LDG.E R19, desc[UR8][R2.64+0x2f0] ;  /* 0x0002f00802137981 */ /* 0x000ea8000c1e1900 */
[----:B------:R-:W2:Y:S04]  /*3100*/  LDG.E R18, desc[UR8][R2.64+0x2f4] ;  /* 0x0002f40802127981 */ /* 0x000ea8000c1e1900 */
[----:B-1----:R-:W2:Y:S04]  /*3110*/  LDG.E R13, desc[UR8][R2.64+0x2fc] ;  /* 0x0002fc08020d7981 */ /* 0x002ea8000c1e1900 */
[----:B---3--:R-:W3:Y:S04]  /*3120*/  LDG.E R21, desc[UR8][R2.64+0x308] ;  /* 0x0003080802157981 */ /* 0x008ee8000c1e1900 */
[----:B------:R-:W3:Y:S04]  /*3130*/  LDG.E R26, desc[UR8][R2.64+0x30c] ;  /* 0x00030c08021a7981 */ /* 0x000ee8000c1e1900 */
[----:B------:R-:W3:Y:S04]  /*3140*/  LDG.E R22, desc[UR8][R2.64+0x310] ;  /* 0x0003100802167981 */ /* 0x000ee8000c1e1900 */
[----:B0-----:R-:W3:Y:S04]  /*3150*/  LDG.E R25, desc[UR8][R2.64+0x314] ;  /* 0x0003140802197981 */ /* 0x001ee8000c1e1900 */
[----:B------:R-:W3:Y:S04]  /*3160*/  LDG.E R24, desc[UR8][R2.64+0x318] ;  /* 0x0003180802187981 */ /* 0x000ee8000c1e1900 */
[----:B------:R-:W3:Y:S01]  /*3170*/  LDG.E R23, desc[UR8][R2.64+0x31c] ;  /* 0x00031c0802177981 */ /* 0x000ee2000c1e1900 */
[----:B------:R-:W-:-:S03]  /*3180*/  FMNMX R5, RZ, R5, !PT ;  /* 0x00000005ff057209 */ /* 0x000fc60007800000 */
[----:B------:R0:W-:Y:S04]  /*3190*/  STG.E desc[UR8][R2.64+0x2ac], R29 ;  /* 0x0002ac1d02007986 */ /* 0x0001e8000c101908 */
[----:B------:R1:W-:Y:S04]  /*31a0*/  STG.E desc[UR8][R2.64+0x2b0], R27 ;  /* 0x0002b01b02007986 */ /* 0x0003e8000c101908 */
[----:B------:R2:W-:Y:S01]  /*31b0*/  STG.E desc[UR8][R2.64+0x2c4], R5 ;  /* 0x0002c40502007986 */ /* 0x0005e2000c101908 */
[----:B0-----:R-:W-:Y:S02]  /*31c0*/  FMNMX R29, RZ, R0, !PT ;  /* 0x00000000ff1d7209 */ /* 0x001fe40007800000 */
[----:B-1----:R-:W-:-:S02]  /*31d0*/  FMNMX R27, RZ, R4, !PT ;  /* 0x00000004ff1b7209 */ /* 0x002fc40007800000 */
[----:B------:R-:W-:Y:S01]  /*31e0*/  FMNMX R6, RZ, R6, !PT ;  /* 0x00000006ff067209 */ /* 0x000fe20007800000 */
[----:B------:R-:W-:Y:S01]  /*31f0*/  STG.E desc[UR8][R2.64+0x2c0], R29 ;  /* 0x0002c01d02007986 */ /* 0x000fe2000c101908 */
[----:B------:R-:W-:-:S03]  /*3200*/  FMNMX R8, RZ, R8, !PT ;  /* 0x00000008ff087209 */ /* 0x000fc60007800000 */
[----:B------:R-:W-:Y:S04]  /*3210*/  STG.E desc[UR8][R2.64+0x2c8], R27 ;  /* 0x0002c81b02007986 */ /* 0x000fe8000c101908 */
[----:B------:R-:W-:Y:S04]  /*3220*/  STG.E desc[UR8][R2.64+0x2b4], R28 ;  /* 0x0002b41c02007986 */ /* 0x000fe8000c101908 */
[----:B------:R-:W-:Y:S04]  /*3230*/  STG.E desc[UR8][R2.64+0x2cc], R6 ;  /* 0x0002cc0602007986 */ /* 0x000fe8000c101908 */
[----:B------:R-:W-:Y:S01]  /*3240*/  STG.E desc[UR8][R2.64+0x2d4], R8 ;  /* 0x0002d40802007986 */ /* 0x000fe2000c101908 */
[----:B------:R-:W-:-:S05]  /*3250*/  FMNMX R15, RZ, R15, !PT ;  /* 0x0000000fff0f7209 */ /* 0x000fca0007800000 */
[----:B------:R-:W-:Y:S01]  /*3260*/  STG.E desc[UR8][R2.64+0x300], R15 ;  /* 0x0003000f02007986 */ /* 0x000fe2000c101908 */
[----:B------:R-:W-:-:S05]  /*3270*/  FMNMX R10, RZ, R10, !PT ;  /* 0x0000000aff0a7209 */ /* 0x000fca0007800000 */
[----:B------:R-:W-:Y:S01]  /*3280*/  STG.E desc[UR8][R2.64+0x2d8], R10 ;  /* 0x0002d80a02007986 */ /* 0x000fe2000c101908 */
[----:B----4-:R-:W-:Y:S02]  /*3290*/  FMNMX R7, RZ, R7, !PT ;  /* 0x00000007ff077209 */ /* 0x010fe40007800000 */
[----:B-----5:R-:W-:Y:S02]  /*32a0*/  FMNMX R9, RZ, R9, !PT ;  /* 0x00000009ff097209 */ /* 0x020fe40007800000 */
[----:B------:R-:W-:Y:S02]  /*32b0*/  FMNMX R11, RZ, R11, !PT ;  /* 0x0000000bff0b7209 */ /* 0x000fe40007800000 */
[----:B--2---:R-:W-:Y:S02]  /*32c0*/  FMNMX R17, RZ, R17, !PT ;  /* 0x00000011ff117209 */ /* 0x004fe40007800000 */
[----:B------:R-:W-:Y:S01]  /*32d0*/  FMNMX R5, RZ, R20, !PT ;  /* 0x00000014ff057209 */ /* 0x000fe20007800000 */
[----:B------:R0:W-:Y:S04]  /*32e0*/  STG.E desc[UR8][R2.64+0x2d0], R7 ;  /* 0x0002d00702007986 */ /* 0x0001e8000c101908 */
[----:B------:R1:W-:Y:S04]  /*32f0*/  STG.E desc[UR8][R2.64+0x2dc], R9 ;  /* 0x0002dc0902007986 */ /* 0x0003e8000c101908 */
[----:B------:R-:W-:Y:S04]  /*3300*/  STG.E desc[UR8][R2.64+0x2e4], R11 ;  /* 0x0002e40b02007986 */ /* 0x000fe8000c101908 */
[----:B------:R-:W-:Y:S01]  /*3310*/  STG.E desc[UR8][R2.64+0x2e8], R17 ;  /* 0x0002e81102007986 */ /* 0x000fe2000c101908 */
[----:B0-----:R-:W-:-:S03]  /*3320*/  FMNMX R7, RZ, R16, !PT ;  /* 0x00000010ff077209 */ /* 0x001fc60007800000 */
[----:B------:R0:W-:Y:S01]  /*3330*/  STG.E desc[UR8][R2.64+0x2ec], R5 ;  /* 0x0002ec0502007986 */ /* 0x0001e2000c101908 */
[----:B-1----:R-:W-:Y:S02]  /*3340*/  FMNMX R9, RZ, R14, !PT ;  /* 0x0000000eff097209 */ /* 0x002fe40007800000 */
[----:B------:R-:W-:Y:S02]  /*3350*/  FMNMX R29, RZ, R12, !PT ;  /* 0x0000000cff1d7209 */ /* 0x000fe40007800000 */
[----:B------:R-:W-:Y:S02]  /*3360*/  FMNMX R19, RZ, R19, !PT ;  /* 0x00000013ff137209 */ /* 0x000fe40007800000 */
[----:B------:R-:W-:Y:S02]  /*3370*/  FMNMX R27, RZ, R18, !PT ;  /* 0x00000012ff1b7209 */ /* 0x000fe40007800000 */
[----:B------:R-:W-:Y:S02]  /*3380*/  FMNMX R13, RZ, R13, !PT ;  /* 0x0000000dff0d7209 */ /* 0x000fe40007800000 */
[----:B---3--:R-:W-:-:S02]  /*3390*/  FMNMX R21, RZ, R21, !PT ;  /* 0x00000015ff157209 */ /* 0x008fc40007800000 */
[----:B0-----:R-:W-:Y:S02]  /*33a0*/  FMNMX R5, RZ, R26, !PT ;  /* 0x0000001aff057209 */ /* 0x001fe40007800000 */
[----:B------:R-:W-:Y:S02]  /*33b0*/  FMNMX R11, RZ, R22, !PT ;  /* 0x00000016ff0b7209 */ /* 0x000fe40007800000 */
[----:B------:R-:W-:Y:S02]  /*33c0*/  FMNMX R25, RZ, R25, !PT ;  /* 0x00000019ff197209 */ /* 0x000fe40007800000 */
[----:B------:R-:W-:Y:S02]  /*33d0*/  FMNMX R17, RZ, R24, !PT ;  /* 0x00000018ff117209 */ /* 0x000fe40007800000 */
[----:B------:R-:W-:Y:S01]  /*33e0*/  FMNMX R23, RZ, R23, !PT ;  /* 0x00000017ff177209 */ /* 0x000fe20007800000 */
[----:B------:R-:W-:Y:S04]  /*33f0*/  STG.E desc[UR8][R2.64+0x2e0], R29 ;  /* 0x0002e01d02007986 */ /* 0x000fe8000c101908 */
[----:B------:R-:W-:Y:S04]  /*3400*/  STG.E desc[UR8][R2.64+0x2f0], R19 ;  /* 0x0002f01302007986 */ /* 0x000fe8000c101908 */
[----:B------:R-:W-:Y:S04]  /*3410*/  STG.E desc[UR8][R2.64+0x2f4], R27 ;  /* 0x0002f41b02007986 */ /* 0x000fe8000c101908 */
[----:B------:R-:W-:Y:S04]  /*3420*/  STG.E desc[UR8][R2.64+0x2f8], R7 ;  /* 0x0002f80702007986 */ /* 0x000fe8000c101908 */
[----:B------:R-:W-:Y:S04]  /*3430*/  STG.E desc[UR8][R2.64+0x2fc], R13 ;  /* 0x0002fc0d02007986 */ /* 0x000fe8000c101908 */
[----:B------:R0:W-:Y:S04]  /*3440*/  STG.E desc[UR8][R2.64+0x304], R9 ;  /* 0x0003040902007986 */ /* 0x0001e8000c101908 */
[----:B------:R-:W-:Y:S04]  /*3450*/  STG.E desc[UR8][R2.64+0x308], R21 ;  /* 0x0003081502007986 */ /* 0x000fe8000c101908 */
[----:B------:R1:W-:Y:S04]  /*3460*/  STG.E desc[UR8][R2.64+0x30c], R5 ;  /* 0x00030c0502007986 */ /* 0x0003e8000c101908 */
[----:B------:R-:W-:Y:S04]  /*3470*/  STG.E desc[UR8][R2.64+0x310], R11 ;  /* 0x0003100b02007986 */ /* 0x000fe8000c101908 */
[----:B------:R-:W-:Y:S04]  /*3480*/  STG.E desc[UR8][R2.64+0x314], R25 ;  /* 0x0003141902007986 */ /* 0x000fe8000c101908 */
[----:B------:R-:W-:Y:S04]  /*3490*/  STG.E desc[UR8][R2.64+0x318], R17 ;  /* 0x0003181102007986 */ /* 0x000fe8000c101908 */
[----:B------:R-:W-:Y:S04]  /*34a0*/  STG.E desc[UR8][R2.64+0x31c], R23 ;  /* 0x00031c1702007986 */ /* 0x000fe8000c101908 */
[----:B------:R-:W0:Y:S02]  /*34b0*/  LDG.E R0, desc[UR8][R2.64+0x320] ;  /* 0x0003200802007981 */ /* 0x000e24000c1e1900 */
[----:B0-----:R-:W-:-:S05]  /*34c0*/  FMNMX R9, RZ, R0, !PT ;  /* 0x00000000ff097209 */ /* 0x001fca0007800000 */
[----:B------:R0:W-:Y:S04]  /*34d0*/  STG.E desc[UR8][R2.64+0x320], R9 ;  /* 0x0003200902007986 */ /* 0x0001e8000c101908 */
[----:B------:R-:W2:Y:S04]  /*34e0*/  LDG.E R10, desc[UR8][R2.64+0x324] ;  /* 0x00032408020a7981 */ /* 0x000ea8000c1e1900 */
[----:B------:R-:W3:Y:S04]  /*34f0*/  LDG.E R13, desc[UR8][R2.64+0x3fc] ;  /* 0x0003fc08020d7981 */ /* 0x000ee8000c1e1900 */
[----:B------:R-:W4:Y:S04]  /*3500*/  LDG.E R7, desc[UR8][R2.64+0x334] ;  /* 0x0003340802077981 */ /* 0x000f28000c1e1900 */
[----:B------:R-:W5:Y:S04]  /*3510*/  LDG.E R8, desc[UR8][R2.64+0x32c] ;  /* 0x00032c0802087981 */ /* 0x000f68000c1e1900 */
[----:B------:R-:W5:Y:S04]  /*3520*/  LDG.E R12, desc[UR8][R2.64+0x328] ;  /* 0x00032808020c7981 */ /* 0x000f68000c1e1900 */
[----:B-1----:R-:W5:Y:S04]  /*3530*/  LDG.E R5, desc[UR8][R2.64+0x338] ;  /* 0x0003380802057981 */ /* 0x002f68000c1e1900 */
[----:B------:R-:W5:Y:S04]  /*3540*/  LDG.E R6, desc[UR8][R2.64+0x330] ;  /* 0x0003300802067981 */ /* 0x000f68000c1e1900 */
[----:B------:R-:W5:Y:S04]  /*3550*/  LDG.E R4, desc[UR8][R2.64+0x340] ;  /* 0x0003400802047981 */ /* 0x000f68000c1e1900 */
[----:B------:R-:W5:Y:S04]  /*3560*/  LDG.E R19, desc[UR8][R2.64+0x350] ;  /* 0x0003500802137981 */ /* 0x000f68000c1e1900 */
[----:B------:R-:W5:Y:S04]  /*3570*/  LDG.E R18, desc[UR8][R2.64+0x34c] ;  /* 0x00034c0802127981 */ /* 0x000f68000c1e1900 */
[----:B------:R-:W5:Y:S04]  /*3580*/  LDG.E R24, desc[UR8][R2.64+0x364] ;  /* 0x0003640802187981 */ /* 0x000f68000c1e1900 */
[----:B------:R-:W5:Y:S04]  /*3590*/  LDG.E R26, desc[UR8][R2.64+0x36c] ;  /* 0x00036c08021a7981 */ /* 0x000f68000c1e1900 */
[----:B0-----:R-:W5:Y:S04]  /*35a0*/  LDG.E R9, desc[UR8][R2.64+0x370] ;  /* 0x0003700802097981 */ /* 0x001f68000c1e1900 */
        /* <DEDUP_REMOVED lines=13> */
[----:B---3--:R-:W-:Y:S02]  /*3680*/  FMNMX R13, RZ, R13, !PT ;  /* 0x0000000dff0d7209 */ /* 0x008fe40007800000 */
[----:B----4-:R-:W-:-:S03]  /*3690*/  FMNMX R7, RZ, R7, !PT ;  /* 0x00000007ff077209 */ /* 0x010fc60007800000 */
[----:B------:R0:W-:Y:S01]  /*36a0*/  STG.E desc[UR8][R2.64+0x3fc], R13 ;  /* 0x0003fc0d02007986 */ /* 0x0001e2000c101908 */
[----:B-----5:R-:W-:-:S03]  /*36b0*/  FMNMX R8, RZ, R8, !PT ;  /* 0x00000008ff087209 */ /* 0x020fc60007800000 */
[----:B------:R1:W-:Y:S04]  /*36c0*/  STG.E desc[UR8][R2.64+0x334], R7 ;  /* 0x0003340702007986 */ /* 0x0003e8000c101908 */
[----:B0-----:R-:W3:Y:S01]  /*36d0*/  LDG.E R13, desc[UR8][R2.64+0x380] ;  /* 0x00038008020d7981 */ /* 0x001ee2000c1e1900 */
[----:B------:R-:W-:Y:S02]  /*36e0*/  FMNMX R29, RZ, R12, !PT ;  /* 0x0000000cff1d7209 */ /* 0x000fe40007800000 */
[----:B------:R-:W-:Y:S01]  /*36f0*/  FMNMX R5, RZ, R5, !PT ;  /* 0x00000005ff057209 */ /* 0x000fe20007800000 */
[----:B------:R0:W-:Y:S04]  /*3700*/  STG.E desc[UR8][R2.64+0x32c], R8 ;  /* 0x00032c0802007986 */ /* 0x0001e8000c101908 */
[----:B-1----:R-:W4:Y:S04]  /*3710*/  LDG.E R7, desc[UR8][R2.64+0x38c] ;  /* 0x00038c0802077981 */ /* 0x002f28000c1e1900 */
[----:B------:R-:W5:Y:S04]  /*3720*/  LDG.E R12, desc[UR8][R2.64+0x37c] ;  /* 0x00037c08020c7981 */ /* 0x000f68000c1e1900 */
[----:B0-----:R-:W4:Y:S01]  /*3730*/  LDG.E R8, desc[UR8][R2.64+0x398] ;  /* 0x0003980802087981 */ /* 0x001f22000c1e1900 */
[----:B------:R-:W-:-:S03]  /*3740*/  FMNMX R28, RZ, R6, !PT ;  /* 0x00000006ff1c7209 */ /* 0x000fc60007800000 */
[----:B------:R0:W-:Y:S04]  /*3750*/  STG.E desc[UR8][R2.64+0x338], R5 ;  /* 0x0003380502007986 */ /* 0x0001e8000c101908 */
[----:B------:R-:W4:Y:S04]  /*3760*/  LDG.E R6, desc[UR8][R2.64+0x390] ;  /* 0x0003900802067981 */ /* 0x000f28000c1e1900 */
[----:B0-----:R-:W4:Y:S01]  /*3770*/  LDG.E R5, desc[UR8][R2.64+0x394] ;  /* 0x0003940802057981 */ /* 0x001f22000c1e1900 */
[----:B------:R-:W-:-:S03]  /*3780*/  FMNMX R19, RZ, R19, !PT ;  /* 0x00000013ff137209 */ /* 0x000fc60007800000 */
[----:B------:R0:W-:Y:S01]  /*3790*/  STG.E desc[UR8][R2.64+0x328], R29 ;  /* 0x0003281d02007986 */ /* 0x0001e2000c101908 */
[----:B------:R-:W-:Y:S02]  /*37a0*/  FMNMX R18, RZ, R18, !PT ;  /* 0x00000012ff127209 */ /* 0x000fe40007800000 */
[----:B------:R-:W-:Y:S01]  /*37b0*/  FMNMX R26, RZ, R26, !PT ;  /* 0x0000001aff1a7209 */ /* 0x000fe20007800000 */
[----:B------:R1:W-:Y:S01]  /*37c0*/  STG.E desc[UR8][R2.64+0x350], R19 ;  /* 0x0003501302007986 */ /* 0x0003e2000c101908 */
[----:B0-----:R-:W-:-:S03]  /*37d0*/  FMNMX R29, RZ, R4, !PT ;  /* 0x00000004ff1d7209 */ /* 0x001fc60007800000 */
[----:B------:R0:W-:Y:S01]  /*37e0*/  STG.E desc[UR8][R2.64+0x324], R27 ;  /* 0x0003241b02007986 */ /* 0x0001e2000c101908 */
[----:B-1----:R-:W-:-:S03]  /*37f0*/  FMNMX R19, RZ, R9, !PT ;  /* 0x00000009ff137209 */ /* 0x002fc60007800000 */
[----:B------:R1:W-:Y:S04]  /*3800*/  STG.E desc[UR8][R2.64+0x340], R29 ;  /* 0x0003401d02007986 */ /* 0x0003e8000c101908 */
[----:B------:R1:W-:Y:S01]  /*3810*/  STG.E desc[UR8][R2.64+0x34c], R18 ;  /* 0x00034c1202007986 */ /* 0x0003e2000c101908 */
[----:B0-----:R-:W-:-:S03]  /*3820*/  FMNMX R27, RZ, R0, !PT ;  /* 0x00000000ff1b7209 */ /* 0x001fc60007800000 */
[----:B------:R-:W4:Y:S01]  /*3830*/  LDG.E R9, desc[UR8][R2.64+0x3a4] ;  /* 0x0003a40802097981 */ /* 0x000f22000c1e1900 */
[----:B-1----:R-:W-:-:S03]  /*3840*/  FMNMX R29, RZ, R24, !PT ;  /* 0x00000018ff1d7209 */ /* 0x002fc60007800000 */
[----:B------:R-:W-:Y:S04]  /*3850*/  STG.E desc[UR8][R2.64+0x36c], R26 ;  /* 0x00036c1a02007986 */ /* 0x000fe8000c101908 */
[----:B------:R-:W4:Y:S01]  /*3860*/  LDG.E R18, desc[UR8][R2.64+0x3ac] ;  /* 0x0003ac0802127981 */ /* 0x000f22000c1e1900 */
[----:B------:R-:W-:-:S03]  /*3870*/  FMNMX R23, RZ, R23, !PT ;  /* 0x00000017ff177209 */ /* 0x000fc60007800000 */
[----:B------:R0:W-:Y:S04]  /*3880*/  STG.E desc[UR8][R2.64+0x364], R29 ;  /* 0x0003641d02007986 */ /* 0x0001e8000c101908 */
[----:B------:R1:W-:Y:S01]  /*3890*/  STG.E desc[UR8][R2.64+0x33c], R27 ;  /* 0x00033c1b02007986 */ /* 0x0003e2000c101908 */
[----:B------:R-:W-:Y:S02]  /*38a0*/  FMNMX R17, RZ, R17, !PT ;  /* 0x00000011ff117209 */ /* 0x000fe40007800000 */
[----:B------:R-:W-:Y:S01]  /*38b0*/  FMNMX R21, RZ, R21, !PT ;  /* 0x00000015ff157209 */ /* 0x000fe20007800000 */
[----:B------:R-:W4:Y:S01]  /*38c0*/  LDG.E R24, desc[UR8][R2.64+0x3c8] ;  /* 0x0003c80802187981 */ /* 0x000f22000c1e1900 */
[----:B0-----:R-:W-:Y:S02]  /*38d0*/  FMNMX R29, RZ, R11, !PT ;  /* 0x0000000bff1d7209 */ /* 0x001fe40007800000 */
[----:B------:R-:W-:Y:S01]  /*38e0*/  FMNMX R25, RZ, R25, !PT ;  /* 0x00000019ff197209 */ /* 0x000fe20007800000 */
[----:B------:R-:W4:Y:S01]  /*38f0*/  LDG.E R11, desc[UR8][R2.64+0x3c4] ;  /* 0x0003c408020b7981 */ /* 0x000f22000c1e1900 */
[----:B-1----:R-:W-:-:S03]  /*3900*/  FMNMX R27, RZ, R22, !PT ;  /* 0x00000016ff1b7209 */ /* 0x002fc60007800000 */
[----:B------:R0:W-:Y:S04]  /*3910*/  STG.E desc[UR8][R2.64+0x360], R23 ;  /* 0x0003601702007986 */ /* 0x0001e8000c101908 */
[----:B------:R-:W-:Y:S01]  /*3920*/  STG.E desc[UR8][R2.64+0x35c], R27 ;  /* 0x00035c1b02007986 */ /* 0x000fe2000c101908 */
[----:B------:R-:W-:Y:S02]  /*3930*/  FMNMX R16, RZ, R16, !PT ;  /* 0x00000010ff107209 */ /* 0x000fe40007800000 */
[----:B------:R-:W-:Y:S01]  /*3940*/  FMNMX R20, RZ, R20, !PT ;  /* 0x00000014ff147209 */ /* 0x000fe20007800000 */
[----:B------:R-:W-:Y:S01]  /*3950*/  STG.E desc[UR8][R2.64+0x348], R17 ;  /* 0x0003481102007986 */ /* 0x000fe2000c101908 */
[----:B0-----:R-:W-:-:S03]  /*3960*/  FMNMX R23, RZ, R15, !PT ;  /* 0x0000000fff177209 */ /* 0x001fc60007800000 */
[----:B------:R0:W-:Y:S04]  /*3970*/  STG.E desc[UR8][R2.64+0x358], R21 ;  /* 0x0003581502007986 */ /* 0x0001e8000c101908 */
[----:B------:R-:W4:Y:S04]  /*3980*/  LDG.E R15, desc[UR8][R2.64+0x3a8] ;  /* 0x0003a808020f7981 */ /* 0x000f28000c1e1900 */
[----:B------:R-:W-:Y:S04]  /*3990*/  STG.E desc[UR8][R2.64+0x368], R25 ;  /* 0x0003681902007986 */ /* 0x000fe8000c101908 */
[----:B------:R1:W-:Y:S01]  /*39a0*/  STG.E desc[UR8][R2.64+0x378], R23 ;  /* 0x0003781702007986 */ /* 0x0003e2000c101908 */
[----:B0-----:R-:W-:-:S03]  /*39b0*/  FMNMX R21, RZ, R14, !PT ;  /* 0x0000000eff157209 */ /* 0x001fc60007800000 */
[----:B------:R-:W4:Y:S04]  /*39c0*/  LDG.E R17, desc[UR8][R2.64+0x3b0] ;  /* 0x0003b00802117981 */ /* 0x000f28000c1e1900 */
[----:B------:R-:W-:Y:S04]  /*39d0*/  STG.E desc[UR8][R2.64+0x330], R28 ;  /* 0x0003301c02007986 */ /* 0x000fe8000c101908 */
[----:B-1----:R-:W4:Y:S04]  /*39e0*/  LDG.E R23, desc[UR8][R2.64+0x3d0] ;  /* 0x0003d00802177981 */ /* 0x002f28000c1e1900 */
[----:B------:R-:W-:Y:S04]  /*39f0*/  STG.E desc[UR8][R2.64+0x384], R29 ;  /* 0x0003841d02007986 */ /* 0x000fe8000c101908 */
[----:B------:R0:W-:Y:S04]  /*3a00*/  STG.E desc[UR8][R2.64+0x344], R16 ;  /* 0x0003441002007986 */ /* 0x0001e8000c101908 */
[----:B------:R-:W-:Y:S04]  /*3a10*/  STG.E desc[UR8][R2.64+0x354], R20 ;  /* 0x0003541402007986 */ /* 0x000fe8000c101908 */
[----:B------:R1:W-:Y:S04]  /*3a20*/  STG.E desc[UR8][R2.64+0x370], R19 ;  /* 0x0003701302007986 */ /* 0x0003e8000c101908 */
[----:B------:R1:W-:Y:S04]  /*3a30*/  STG.E desc[UR8][R2.64+0x374], R21 ;  /* 0x0003741502007986 */ /* 0x0003e8000c101908 */
[----:B------:R-:W4:Y:S04]  /*3a40*/  LDG.E R0, desc[UR8][R2.64+0x39c] ;  /* 0x00039c0802007981 */ /* 0x000f28000c1e1900 */
[----:B------:R-:W4:Y:S04]  /*3a50*/  LDG.E R4, desc[UR8][R2.64+0x3a0] ;  /* 0x0003a00802047981 */ /* 0x000f28000c1e1900 */
[----:B0-----:R-:W4:Y:S04]  /*3a60*/  LDG.E R16, desc[UR8][R2.64+0x3b4] ;  /* 0x0003b40802107981 */ /* 0x001f28000c1e1900 */
[----:B------:R-:W4:Y:S04]  /*3a70*/  LDG.E R14, desc[UR8][R2.64+0x3b8] ;  /* 0x0003b808020e7981 */ /* 0x000f28000c1e1900 */
[----:B------:R-:W4:Y:S04]  /*3a80*/  LDG.E R22, desc[UR8][R2.64+0x3d4] ;  /* 0x0003d40802167981 */ /* 0x000f28000c1e1900 */
[----:B-1----:R-:W4:Y:S04]  /*3a90*/  LDG.E R19, desc[UR8][R2.64+0x3d8] ;  /* 0x0003d80802137981 */ /* 0x002f28000c1e1900 */
[----:B------:R-:W4:Y:S04]  /*3aa0*/  LDG.E R21, desc[UR8][R2.64+0x3dc] ;  /* 0x0003dc0802157981 */ /* 0x000f28000c1e1900 */
[----:B------:R-:W4:Y:S01]  /*3ab0*/  LDG.E R20, desc[UR8][R2.64+0x3e0] ;  /* 0x0003e00802147981 */ /* 0x000f22000c1e1900 */
[----:B--2---:R-:W-:-:S03]  /*3ac0*/  FMNMX R26, RZ, R10, !PT ;  /* 0x0000000aff1a7209 */ /* 0x004fc60007800000 */
[----:B------:R-:W2:Y:S04]  /*3ad0*/  LDG.E R10, desc[UR8][R2.64+0x3cc] ;  /* 0x0003cc08020a7981 */ /* 0x000ea8000c1e1900 */
[----:B------:R0:W-:Y:S04]  /*3ae0*/  STG.E desc[UR8][R2.64+0x388], R26 ;  /* 0x0003881a02007986 */ /* 0x0001e8000c101908 */
[----:B0-----:R-:W2:Y:S01]  /*3af0*/  LDG.E R26, desc[UR8][R2.64+0x3e8] ;  /* 0x0003e808021a7981 */ /* 0x001ea2000c1e1900 */
[----:B---3--:R-:W-:-:S03]  /*3b00*/  FMNMX R27, RZ, R13, !PT ;  /* 0x0000000dff1b7209 */ /* 0x008fc60007800000 */
[----:B------:R-:W3:Y:S04]  /*3b10*/  LDG.E R13, desc[UR8][R2.64+0x3c0] ;  /* 0x0003c008020d7981 */ /* 0x000ee8000c1e1900 */
[----:B------:R4:W-:Y:S01]  /*3b20*/  STG.E desc[UR8][R2.64+0x380], R27 ;  /* 0x0003801b02007986 */ /* 0x0009e2000c101908 */
[----:B-----5:R-:W-:-:S03]  /*3b30*/  FMNMX R25, RZ, R12, !PT ;  /* 0x0000000cff197209 */ /* 0x020fc60007800000 */
[----:B------:R-:W5:Y:S01]  /*3b40*/  LDG.E R12, desc[UR8][R2.64+0x3bc] ;  /* 0x0003bc08020c7981 */ /* 0x000f62000c1e1900 */
[----:B----4-:R-:W-:Y:S02]  /*3b50*/  FMNMX R27, RZ, R7, !PT ;  /* 0x00000007ff1b7209 */ /* 0x010fe40007800000 */
[----:B------:R-:W-:Y:S01]  /*3b60*/  FMNMX R7, RZ, R8, !PT ;  /* 0x00000008ff077209 */ /* 0x000fe20007800000 */
[----:B------:R0:W-:Y:S01]  /*3b70*/  STG.E desc[UR8][R2.64+0x37c], R25 ;  /* 0x00037c1902007986 */ /* 0x0001e2000c101908 */
[----:B------:R-:W-:-:S03]  /*3b80*/  FMNMX R28, RZ, R6, !PT ;  /* 0x00000006ff1c7209 */ /* 0x000fc60007800000 */
[----:B------:R1:W-:Y:S04]  /*3b90*/  STG.E desc[UR8][R2.64+0x398], R7 ;  /* 0x0003980702007986 */ /* 0x0003e8000c101908 */
[----:B------:R-:W4:Y:S01]  /*3ba0*/  LDG.E R6, desc[UR8][R2.64+0x3ec] ;  /* 0x0003ec0802067981 */ /* 0x000f22000c1e1900 */
[----:B------:R-:W-:-:S03]  /*3bb0*/  FMNMX R29, RZ, R5, !PT ;  /* 0x00000005ff1d7209 */ /* 0x000fc60007800000 */
[----:B------:R-:W4:Y:S04]  /*3bc0*/  LDG.E R5, desc[UR8][R2.64+0x3e4] ;  /* 0x0003e40802057981 */ /* 0x000f28000c1e1900 */
[----:B0-----:R-:W4:Y:S04]  /*3bd0*/  LDG.E R25, desc[UR8][R2.64+0x3f0] ;  /* 0x0003f00802197981 */ /* 0x001f28000c1e1900 */
[----:B------:R-:W4:Y:S04]  /*3be0*/  LDG.E R8, desc[UR8][R2.64+0x3f4] ;  /* 0x0003f40802087981 */ /* 0x000f28000c1e1900 */
[----:B-1----:R-:W4:Y:S04]  /*3bf0*/  LDG.E R7, desc[UR8][R2.64+0x3f8] ;  /* 0x0003f80802077981 */ /* 0x002f28000c1e1900 */
[----:B------:R0:W-:Y:S01]  /*3c00*/  STG.E desc[UR8][R2.64+0x38c], R27 ;  /* 0x00038c1b02007986 */ /* 0x0001e2000c101908 */
[----:B------:R-:W-:-:S02]  /*3c10*/  FMNMX R9, RZ, R9, !PT ;  /* 0x00000009ff097209 */ /* 0x000fc40007800000 */
[----:B0-----:R-:W-:-:S03]  /*3c20*/  FMNMX R27, RZ, R18, !PT ;  /* 0x00000012ff1b7209 */ /* 0x001fc60007800000 */
[----:B------:R0:W-:Y:S04]  /*3c30*/  STG.E desc[UR8][R2.64+0x3a4], R9 ;  /* 0x0003a40902007986 */ /* 0x0001e8000c101908 */
[----:B------:R-:W-:Y:S01]  /*3c40*/  STG.E desc[UR8][R2.64+0x3ac], R27 ;  /* 0x0003ac1b02007986 */ /* 0x000fe2000c101908 */
[----:B0-----:R-:W-:-:S03]  /*3c50*/  FMNMX R9, RZ, R11, !PT ;  /* 0x0000000bff097209 */ /* 0x001fc60007800000 */
[----:B------:R-:W-:Y:S04]  /*3c60*/  STG.E desc[UR8][R2.64+0x394], R29 ;  /* 0x0003941d02007986 */ /* 0x000fe8000c101908 */
[----:B------:R-:W-:Y:S01]  /*3c70*/  STG.E desc[UR8][R2.64+0x3c4], R9 ;  /* 0x0003c40902007986 */ /* 0x000fe2000c101908 */
[----:B------:R-:W-:-:S05]  /*3c80*/  FMNMX R15, RZ, R15, !PT ;  /* 0x0000000fff0f7209 */ /* 0x000fca0007800000 */
[----:B------:R0:W-:Y:S01]  /*3c90*/  STG.E desc[UR8][R2.64+0x3a8], R15 ;  /* 0x0003a80f02007986 */ /* 0x0001e2000c101908 */
[----:B------:R-:W-:Y:S02]  /*3ca0*/  FMNMX R17, RZ, R17, !PT ;  /* 0x00000011ff117209 */ /* 0x000fe40007800000 */
[----:B0-----:R-:W-:Y:S02]  /*3cb0*/  FMNMX R15, RZ, R24, !PT ;  /* 0x00000018ff0f7209 */ /* 0x001fe40007800000 */
[----:B------:R-:W-:Y:S01]  /*3cc0*/  FMNMX R23, RZ, R23, !PT ;  /* 0x00000017ff177209 */ /* 0x000fe20007800000 */
[----:B------:R0:W-:Y:S04]  /*3cd0*/  STG.E desc[UR8][R2.64+0x3b0], R17 ;  /* 0x0003b01102007986 */ /* 0x0001e8000c101908 */
[----:B------:R-:W-:Y:S04]  /*3ce0*/  STG.E desc[UR8][R2.64+0x3c8], R15 ;  /* 0x0003c80f02007986 */ /* 0x000fe8000c101908 */
[----:B------:R-:W-:Y:S04]  /*3cf0*/  STG.E desc[UR8][R2.64+0x3d0], R23 ;  /* 0x0003d01702007986 */ /* 0x000fe8000c101908 */
[----:B------:R-:W-:Y:S01]  /*3d00*/  STG.E desc[UR8][R2.64+0x390], R28 ;  /* 0x0003901c02007986 */ /* 0x000fe2000c101908 */
[----:B------:R-:W-:-:S02]  /*3d10*/  FMNMX R0, RZ, R0, !PT ;  /* 0x00000000ff007209 */ /* 0x000fc40007800000 */
[----:B------:R-:W-:Y:S02]  /*3d20*/  FMNMX R4, RZ, R4, !PT ;  /* 0x00000004ff047209 */ /* 0x000fe40007800000 */
[----:B------:R-:W-:Y:S02]  /*3d30*/  FMNMX R29, RZ, R16, !PT ;  /* 0x00000010ff1d7209 */ /* 0x000fe40007800000 */
[----:B------:R-:W-:Y:S02]  /*3d40*/  FMNMX R14, RZ, R14, !PT ;  /* 0x0000000eff0e7209 */ /* 0x000fe40007800000 */
[----:B0-----:R-:W-:Y:S02]  /*3d50*/  FMNMX R17, RZ, R22, !PT ;  /* 0x00000016ff117209 */ /* 0x001fe40007800000 */
[----:B------:R-:W-:Y:S02]  /*3d60*/  FMNMX R19, RZ, R19, !PT ;  /* 0x00000013ff137209 */ /* 0x000fe40007800000 */
[----:B------:R-:W-:Y:S01]  /*3d70*/  FMNMX R21, RZ, R21, !PT ;  /* 0x00000015ff157209 */ /* 0x000fe20007800000 */
[----:B------:R-:W-:Y:S04]  /*3d80*/  STG.E desc[UR8][R2.64+0x39c], R0 ;  /* 0x00039c0002007986 */ /* 0x000fe8000c101908 */
[----:B------:R-:W-:Y:S04]  /*3d90*/  STG.E desc[UR8][R2.64+0x3a0], R4 ;  /* 0x0003a00402007986 */ /* 0x000fe8000c101908 */
[----:B------:R-:W-:Y:S04]  /*3da0*/  STG.E desc[UR8][R2.64+0x3b4], R29 ;  /* 0x0003b41d02007986 */ /* 0x000fe8000c101908 */
[----:B------:R-:W-:Y:S04]  /*3db0*/  STG.E desc[UR8][R2.64+0x3b8], R14 ;  /* 0x0003b80e02007986 */ /* 0x000fe8000c101908 */
[----:B------:R-:W-:Y:S04]  /*3dc0*/  STG.E desc[UR8][R2.64+0x3d4], R17 ;  /* 0x0003d41102007986 */ /* 0x000fe8000c101908 */
[----:B------:R-:W-:Y:S04]  /*3dd0*/  STG.E desc[UR8][R2.64+0x3d8], R19 ;  /* 0x0003d81302007986 */ /* 0x000fe8000c101908 */
[----:B------:R-:W-:Y:S01]  /*3de0*/  STG.E desc[UR8][R2.64+0x3dc], R21 ;  /* 0x0003dc1502007986 */ /* 0x000fe2000c101908 */
[----:B--2---:R-:W-:-:S02]  /*3df0*/  FMNMX R27, RZ, R10, !PT ;  /* 0x0000000aff1b7209 */ /* 0x004fc40007800000 */
[----:B------:R-:W0:Y:S03]  /*3e00*/  LDC.64 R10, c[0x0][0x3a0] ;  /* 0x0000e800ff0a7b82 */ /* 0x000e260000000a00 */
[----:B------:R-:W-:Y:S01]  /*3e10*/  STG.E desc[UR8][R2.64+0x3cc], R27 ;  /* 0x0003cc1b02007986 */ /* 0x000fe2000c101908 */
[----:B---3--:R-:W-:Y:S02]  /*3e20*/  FMNMX R13, RZ, R13, !PT ;  /* 0x0000000dff0d7209 */ /* 0x008fe40007800000 */
[----:B------:R-:W-:-:S03]  /*3e30*/  FMNMX R9, RZ, R26, !PT ;  /* 0x0000001aff097209 */ /* 0x000fc60007800000 */
[----:B------:R1:W-:Y:S01]  /*3e40*/  STG.E desc[UR8][R2.64+0x3c0], R13 ;  /* 0x0003c00d02007986 */ /* 0x0003e2000c101908 */
[----:B-----5:R-:W-:-:S03]  /*3e50*/  FMNMX R12, RZ, R12, !PT ;  /* 0x0000000cff0c7209 */ /* 0x020fc60007800000 */
[----:B------:R2:W-:Y:S01]  /*3e60*/  STG.E desc[UR8][R2.64+0x3e8], R9 ;  /* 0x0003e80902007986 */ /* 0x0005e2000c101908 */
[----:B-1----:R-:W-:-:S03]  /*3e70*/  FMNMX R13, RZ, R20, !PT ;  /* 0x00000014ff0d7209 */ /* 0x002fc60007800000 */
[----:B------:R2:W-:Y:S04]  /*3e80*/  STG.E desc[UR8][R2.64+0x3bc], R12 ;  /* 0x0003bc0c02007986 */ /* 0x0005e8000c101908 */
[----:B------:R2:W-:Y:S01]  /*3e90*/  STG.E desc[UR8][R2.64+0x3e0], R13 ;  /* 0x0003e00d02007986 */ /* 0x0005e2000c101908 */
[----:B----4-:R-:W-:Y:S02]  /*3ea0*/  FMNMX R15, RZ, R6, !PT ;  /* 0x00000006ff0f7209 */ /* 0x010fe40007800000 */
[----:B------:R-:W-:Y:S02]  /*3eb0*/  FMNMX R5, RZ, R5, !PT ;  /* 0x00000005ff057209 */ /* 0x000fe40007800000 */
[----:B------:R-:W-:Y:S02]  /*3ec0*/  FMNMX R25, RZ, R25, !PT ;  /* 0x00000019ff197209 */ /* 0x000fe40007800000 */
[----:B------:R-:W-:-:S02]  /*3ed0*/  FMNMX R23, RZ, R8, !PT ;  /* 0x00000008ff177209 */ /* 0x000fc40007800000 */
[----:B------:R-:W-:Y:S01]  /*3ee0*/  FMNMX R7, RZ, R7, !PT ;  /* 0x00000007ff077209 */ /* 0x000fe20007800000 */
[----:B------:R2:W-:Y:S04]  /*3ef0*/  STG.E desc[UR8][R2.64+0x3e4], R5 ;  /* 0x0003e40502007986 */ /* 0x0005e8000c101908 */
[----:B------:R2:W-:Y:S04]  /*3f00*/  STG.E desc[UR8][R2.64+0x3ec], R15 ;  /* 0x0003ec0f02007986 */ /* 0x0005e8000c101908 */
[----:B------:R2:W-:Y:S04]  /*3f10*/  STG.E desc[UR8][R2.64+0x3f0], R25 ;  /* 0x0003f01902007986 */ /* 0x0005e8000c101908 */
[----:B------:R2:W-:Y:S04]  /*3f20*/  STG.E desc[UR8][R2.64+0x3f4], R23 ;  /* 0x0003f41702007986 */ /* 0x0005e8000c101908 */
[----:B------:R2:W-:Y:S04]  /*3f30*/  STG.E desc[UR8][R2.64+0x3f8], R7 ;  /* 0x0003f80702007986 */ /* 0x0005e8000c101908 */
[----:B0-----:R-:W3:Y:S02]  /*3f40*/  LDG.E R10, desc[UR8][R10.64] ;  /* 0x000000080a0a7981 */ /* 0x001ee4000c1e1900 */
[----:B---3--:R-:W-:-:S13]  /*3f50*/  ISETP.GE.AND P0, PT, R10, 0x1, PT ;  /* 0x000000010a00780c */ /* 0x008fda0003f06270 */
[----:B--2---:R-:W-:Y:S05]  /*3f60*/  @!P0 EXIT ;  /* 0x000000000000894d */ /* 0x004fea0003800000 */
[C---:B------:R-:W-:Y:S01]  /*3f70*/  ISETP.GE.U32.AND P1, PT, R10.reuse, 0x10, PT ;  /* 0x000000100a00780c */ /* 0x040fe20003f26070 */
[----:B------:R-:W-:Y:S01]  /*3f80*/  IMAD.MOV.U32 R0, RZ, RZ, RZ ;  /* 0x000000ffff007224 */ /* 0x000fe200078e00ff */
[----:B------:R-:W-:-:S04]  /*3f90*/  LOP3.LUT R12, R10, 0xf, RZ, 0xc0, !PT ;  /* 0x0000000f0a0c7812 */ /* 0x000fc800078ec0ff */
[----:B------:R-:W-:-:S07]  /*3fa0*/  ISETP.NE.AND P0, PT, R12, RZ, PT ;  /* 0x000000ff0c00720c */ /* 0x000fce0003f05270 */
[----:B------:R-:W-:Y:S06]  /*3fb0*/  @!P1 BRA `(.L_x_9) ;  /* 0x00000004001c9947 */ /* 0x000fec0003800000 */
[----:B------:R-:W0:Y:S01]  /*3fc0*/  LDCU.64 UR6, c[0x0][0x3f8] ;  /* 0x00007f00ff0677ac */ /* 0x000e220008000a00 */
[----:B------:R-:W-:Y:S01]  /*3fd0*/  LOP3.LUT R0, R10, 0x7ffffff0, RZ, 0xc0, !PT ;  /* 0x7ffffff00a007812 */ /* 0x000fe200078ec0ff */
[----:B------:R-:W1:Y:S04]  /*3fe0*/  LDCU.64 UR4, c[0x0][0x398] ;  /* 0x00007300ff0477ac */ /* 0x000e680008000a00 */
[----:B------:R-:W-:Y:S01]  /*3ff0*/  IMAD.MOV R6, RZ, RZ, -R0 ;  /* 0x000000ffff067224 */ /* 0x000fe200078e0a00 */
[----:B0-----:R-:W-:Y:S02]  /*4000*/  UIADD3 UR6, UP0, UPT, UR6, 0x20, URZ ;  /* 0x0000002006067890 */ /* 0x001fe4000ff1e0ff */
[----:B-1----:R-:W-:Y:S02]  /*4010*/  UIADD3 UR4, UP1, UPT, UR4, 0x20, URZ ;  /* 0x0000002004047890 */ /* 0x002fe4000ff3e0ff */
[----:B------:R-:W-:-:S02]  /*4020*/  UIADD3.X UR7, UPT, UPT, URZ, UR7, URZ, UP0, !UPT ;  /* 0x00000007ff077290 */ /* 0x000fc400087fe4ff */
[----:B------:R-:W-:Y:S01]  /*4030*/  IMAD.U32 R7, RZ, RZ, UR6 ;  /* 0x00000006ff077e24 */ /* 0x000fe2000f8e00ff */
[----:B------:R-:W-:Y:S01]  /*4040*/  UIADD3.X UR5, UPT, UPT, URZ, UR5, URZ, UP1, !UPT ;  /* 0x00000005ff057290 */ /* 0x000fe20008ffe4ff */
[----:B------:R-:W-:Y:S02]  /*4050*/  IMAD.U32 R8, RZ, RZ, UR4 ;  /* 0x00000004ff087e24 */ /* 0x000fe4000f8e00ff */
[----:B------:R-:W-:-:S03]  /*4060*/  IMAD.U32 R14, RZ, RZ, UR7 ;  /* 0x00000007ff0e7e24 */ /* 0x000fc6000f8e00ff */
[----:B------:R-:W-:-:S07]  /*4070*/  IMAD.U32 R9, RZ, RZ, UR5 ;  /* 0x00000005ff097e24 */ /* 0x000fce000f8e00ff */
.L_x_10:
[----:B------:R-:W-:Y:S02]  /*4080*/  IMAD.MOV.U32 R2, RZ, RZ, R7 ;  /* 0x000000ffff027224 */ /* 0x000fe400078e0007 */
[----:B------:R-:W-:-:S05]  /*4090*/  IMAD.MOV.U32 R3, RZ, RZ, R14 ;  /* 0x000000ffff037224 */ /* 0x000fca00078e000e */
[----:B--2---:R-:W2:Y:S01]  /*40a0*/  LDG.E R4, desc[UR8][R2.64+-0x20] ;  /* 0xffffe00802047981 */ /* 0x004ea2000c1e1900 */
[----:B------:R-:W-:Y:S02]  /*40b0*/  IMAD.MOV.U32 R5, RZ, RZ, R9 ;  /* 0x000000ffff057224 */ /* 0x000fe400078e0009 */
[----:B--2---:R-:W-:Y:S01]  /*40c0*/  FADD R7, RZ, R4 ;  /* 0x00000004ff077221 */ /* 0x004fe20000000000 */
[----:B------:R-:W-:-:S05]  /*40d0*/  IMAD.MOV.U32 R4, RZ, RZ, R8 ;  /* 0x000000ffff047224 */ /* 0x000fca00078e0008 */
        /* <DEDUP_REMOVED lines=33> */
[----:B------:R-:W-:Y:S04]  /*42f0*/  STG.E desc[UR8][R4.64+0xc], R13 ;  /* 0x00000c0d04007986 */ /* 0x000fe8000c101908 */
        /* <DEDUP_REMOVED lines=11> */
[----:B------:R-:W-:Y:S02]  /*43b0*/  ISETP.NE.AND P1, PT, R6, RZ, PT ;  /* 0x000000ff0600720c */ /* 0x000fe40003f25270 */
[----:B0-----:R-:W-:-:S05]  /*43c0*/  IADD3 R7, P2, PT, R2, 0x40, RZ ;  /* 0x0000004002077810 */ /* 0x001fca0007f5e0ff */
[----:B------:R-:W-:Y:S02]  /*43d0*/  IMAD.X R14, RZ, RZ, R3, P2 ;  /* 0x000000ffff0e7224 */ /* 0x000fe400010e0603 */
[----:B---3--:R-:W-:Y:S01]  /*43e0*/  FADD R13, RZ, R8 ;  /* 0x00000008ff0d7221 */ /* 0x008fe20000000000 */
[----:B------:R-:W-:-:S04]  /*43f0*/  IADD3 R8, P3, PT, R4, 0x40, RZ ;  /* 0x0000004004087810 */ /* 0x000fc80007f7e0ff */
[----:B------:R2:W-:Y:S01]  /*4400*/  STG.E desc[UR8][R4.64+0x1c], R13 ;  /* 0x00001c0d04007986 */ /* 0x0005e2000c101908 */
[----:B-1----:R-:W-:Y:S01]  /*4410*/  IMAD.X R9, RZ, RZ, R5, P3 ;  /* 0x000000ffff097224 */ /* 0x002fe200018e0605 */
[----:B------:R-:W-:Y:S07]  /*4420*/  @P1 BRA `(.L_x_10) ;  /* 0xfffffffc00141947 */ /* 0x000fee000383ffff */
.L_x_9:
[----:B------:R-:W-:Y:S05]  /*4430*/  @!P0 EXIT ;  /* 0x000000000000894d */ /* 0x000fea0003800000 */
[----:B------:R-:W-:Y:S02]  /*4440*/  ISETP.GE.U32.AND P0, PT, R12, 0x8, PT ;  /* 0x000000080c00780c */ /* 0x000fe40003f06070 */
[----:B------:R-:W-:-:S04]  /*4450*/  LOP3.LUT R8, R10, 0x7, RZ, 0xc0, !PT ;  /* 0x000000070a087812 */ /* 0x000fc800078ec0ff */
[----:B------:R-:W-:-:S07]  /*4460*/  ISETP.NE.AND P1, PT, R8, RZ, PT ;  /* 0x000000ff0800720c */ /* 0x000fce0003f25270 */
[----:B------:R-:W-:Y:S06]  /*4470*/  @!P0 BRA `(.L_x_11) ;  /* 0x0000000000748947 */ /* 0x000fec0003800000 */
[----:B------:R-:W0:Y:S08]  /*4480*/  LDC.64 R2, c[0x0][0x3f8] ;  /* 0x0000fe00ff027b82 */ /* 0x000e300000000a00 */
[----:B--2---:R-:W1:Y:S01]  /*4490*/  LDC.64 R4, c[0x0][0x398] ;  /* 0x0000e600ff047b82 */ /* 0x004e620000000a00 */
        /* <DEDUP_REMOVED lines=23> */
[----:B------:R-:W3:Y:S01]  /*4610*/  LDG.E R6, desc[UR8][R2.64+0x1c] ;  /* 0x00001c0802067981 */ /* 0x000ee2000c1e1900 */
[----:B------:R-:W-:Y:S02]  /*4620*/  VIADD R0, R0, 0x8 ;  /* 0x0000000800007836 */ /* 0x000fe40000000000 */
[----:B---3--:R-:W-:-:S05]  /*4630*/  FADD R13, RZ, R6 ;  /* 0x00000006ff0d7221 */ /* 0x008fca0000000000 */
[----:B------:R0:W-:Y:S02]  /*4640*/  STG.E desc[UR8][R4.64+0x1c], R13 ;  /* 0x00001c0d04007986 */ /* 0x0001e4000c101908 */
.L_x_11:
[----:B------:R-:W-:Y:S05]  /*4650*/  @!P1 EXIT ;  /* 0x000000000000994d */ /* 0x000fea0003800000 */
[----:B------:R-:W-:Y:S02]  /*4660*/  ISETP.GE.U32.AND P0, PT, R8, 0x4, PT ;  /* 0x000000040800780c */ /* 0x000fe40003f06070 */
[----:B------:R-:W-:-:S04]  /*4670*/  LOP3.LUT R10, R10, 0x3, RZ, 0xc0, !PT ;  /* 0x000000030a0a7812 */ /* 0x000fc800078ec0ff */
[----:B------:R-:W-:-:S07]  /*4680*/  ISETP.NE.AND P1, PT, R10, RZ, PT ;  /* 0x000000ff0a00720c */ /* 0x000fce0003f25270 */
[----:B------:R-:W-:Y:S06]  /*4690*/  @!P0 BRA `(.L_x_12) ;  /* 0x0000000000448947 */ /* 0x000fec0003800000 */
[----:B------:R-:W1:Y:S08]  /*46a0*/  LDC.64 R2, c[0x0][0x3f8] ;  /* 0x0000fe00ff027b82 */ /* 0x000e700000000a00 */
[----:B0-2---:R-:W0:Y:S01]  /*46b0*/  LDC.64 R4, c[0x0][0x398] ;  /* 0x0000e600ff047b82 */ /* 0x005e220000000a00 */
[----:B-1----:R-:W-:-:S05]  /*46c0*/  IMAD.WIDE.U32 R2, R0, 0x4, R2 ;  /* 0x0000000400027825 */ /* 0x002fca00078e0002 */
[----:B------:R-:W2:Y:S01]  /*46d0*/  LDG.E R6, desc[UR8][R2.64] ;  /* 0x0000000802067981 */ /* 0x000ea2000c1e1900 */
[----:B0-----:R-:W-:-:S04]  /*46e0*/  IMAD.WIDE.U32 R4, R0, 0x4, R4 ;  /* 0x0000000400047825 */ /* 0x001fc800078e0004 */
        /* <DEDUP_REMOVED lines=8> */
[----:B------:R-:W2:Y:S01]  /*4770*/  LDG.E R6, desc[UR8][R2.64+0xc] ;  /* 0x00000c0802067981 */ /* 0x000ea2000c1e1900 */
[----:B------:R-:W-:Y:S02]  /*4780*/  VIADD R0, R0, 0x4 ;  /* 0x0000000400007836 */ /* 0x000fe40000000000 */
[----:B--2---:R-:W-:-:S05]  /*4790*/  FADD R13, RZ, R6 ;  /* 0x00000006ff0d7221 */ /* 0x004fca0000000000 */
[----:B------:R1:W-:Y:S02]  /*47a0*/  STG.E desc[UR8][R4.64+0xc], R13 ;  /* 0x00000c0d04007986 */ /* 0x0003e4000c101908 */
.L_x_12:
[----:B------:R-:W-:Y:S05]  /*47b0*/  @!P1 EXIT ;  /* 0x000000000000994d */ /* 0x000fea0003800000 */
[----:B------:R-:W3:Y:S01]  /*47c0*/  LDC.64 R2, c[0x0][0x398] ;  /* 0x0000e600ff027b82 */ /* 0x000ee20000000a00 */
[----:B------:R-:W-:-:S07]  /*47d0*/  IMAD.MOV R10, RZ, RZ, -R10 ;  /* 0x000000ffff0a7224 */ /* 0x000fce00078e0a0a */
[----:B012---:R-:W0:Y:S01]  /*47e0*/  LDC.64 R4, c[0x0][0x3f8] ;  /* 0x0000fe00ff047b82 */ /* 0x007e220000000a00 */
[----:B---3--:R-:W-:-:S04]  /*47f0*/  IMAD.WIDE.U32 R2, R0, 0x4, R2 ;  /* 0x0000000400027825 */ /* 0x008fc800078e0002 */
[----:B------:R-:W-:Y:S02]  /*4800*/  IMAD.MOV.U32 R6, RZ, RZ, R2 ;  /* 0x000000ffff067224 */ /* 0x000fe400078e0002 */
[----:B------:R-:W-:Y:S02]  /*4810*/  IMAD.MOV.U32 R9, RZ, RZ, R3 ;  /* 0x000000ffff097224 */ /* 0x000fe400078e0003 */
[----:B0-----:R-:W-:-:S04]  /*4820*/  IMAD.WIDE.U32 R4, R0, 0x4, R4 ;  /* 0x0000000400047825 */ /* 0x001fc800078e0004 */
[----:B------:R-:W-:-:S07]  /*4830*/  IMAD.MOV.U32 R7, RZ, RZ, R5 ;  /* 0x000000ffff077224 */ /* 0x000fce00078e0005 */
.L_x_13:
[----:B0-----:R-:W-:Y:S02]  /*4840*/  IMAD.MOV.U32 R2, RZ, RZ, R4 ;  /* 0x000000ffff027224 */ /* 0x001fe400078e0004 */
[----:B------:R-:W-:-:S05]  /*4850*/  IMAD.MOV.U32 R3, RZ, RZ, R7 ;  /* 0x000000ffff037224 */ /* 0x000fca00078e0007 */
[----:B------:R0:W2:Y:S01]  /*4860*/  LDG.E R0, desc[UR8][R2.64] ;  /* 0x0000000802007981 */ /* 0x0000a2000c1e1900 */
[----:B------:R-:W-:Y:S01]  /*4870*/  VIADD R10, R10, 0x1 ;  /* 0x000000010a0a7836 */ /* 0x000fe20000000000 */
[----:B------:R-:W-:-:S04]  /*4880*/  IADD3 R4, P2, PT, R4, 0x4, RZ ;  /* 0x0000000404047810 */ /* 0x000fc80007f5e0ff */
[----:B------:R-:W-:Y:S01]  /*4890*/  ISETP.NE.AND P0, PT, R10, RZ, PT ;  /* 0x000000ff0a00720c */ /* 0x000fe20003f05270 */
[----:B------:R-:W-:Y:S02]  /*48a0*/  IMAD.X R7, RZ, RZ, R7, P2 ;  /* 0x000000ffff077224 */ /* 0x000fe400010e0607 */
[----:B0-----:R-:W-:Y:S01]  /*48b0*/  IMAD.MOV.U32 R2, RZ, RZ, R6 ;  /* 0x000000ffff027224 */ /* 0x001fe200078e0006 */
[----:B------:R-:W-:Y:S01]  /*48c0*/  IADD3 R6, P1, PT, R6, 0x4, RZ ;  /* 0x0000000406067810 */ /* 0x000fe20007f3e0ff */
[----:B------:R-:W-:-:S04]  /*48d0*/  IMAD.MOV.U32 R3, RZ, RZ, R9 ;  /* 0x000000ffff037224 */ /* 0x000fc800078e0009 */
[----:B------:R-:W-:Y:S02]  /*48e0*/  IMAD.X R9, RZ, RZ, R9, P1 ;  /* 0x000000ffff097224 */ /* 0x000fe400008e0609 */
[----:B--2---:R-:W-:-:S05]  /*48f0*/  FADD R5, RZ, R0 ;  /* 0x00000000ff057221 */ /* 0x004fca0000000000 */
[----:B------:R0:W-:Y:S01]  /*4900*/  STG.E desc[UR8][R2.64], R5 ;  /* 0x0000000502007986 */ /* 0x0001e2000c101908 */
[----:B------:R-:W-:Y:S05]  /*4910*/  @P0 BRA `(.L_x_13) ;  /* 0xfffffffc00c80947 */ /* 0x000fea000383ffff */
[----:B------:R-:W-:Y:S05]  /*4920*/  EXIT ;  /* 0x000000000000794d */ /* 0x000fea0003800000 */
.L_x_14:
[----:B------:R-:W-:-:S00]  /*4930*/  BRA `(.L_x_14) ;  /* 0xfffffffc00fc7947 */ /* 0x000fc0000383ffff */
[----:B------:R-:W-:-:S00]  /*4940*/  NOP ;  /* 0x0000000000007918 */ /* 0x000fc00000000000 */
        /* <DEDUP_REMOVED lines=11> */
.L_x_15:


//--------------------- .nv.shared.reserved.0     --------------------------
	.section	.nv.shared.reserved.0,"aw",@nobits
	.weak		__nv_reservedSMEM_offset_0_alias
	.size		__nv_reservedSMEM_offset_0_alias, 0, 64
	.other		__nv_reservedSMEM_offset_0_alias,@"STO_CUDA_RESERVED_SHARED STV_DEFAULT"
__nv_reservedSMEM_offset_0_alias:
	.zero		0
	.zero		64


//--------------------- .nv.constant0.executeGraph --------------------------
	.section	.nv.constant0.executeGraph,"a",@progbits
	.sectionflags	@""
	.align	4
.nv.constant0.executeGraph:
	.zero		1048


//--------------------- SYMBOLS --------------------------

	.type		.nv.reservedSmem.offset0,@object
	.size		.nv.reservedSmem.offset0,0x4
